//
// Generated by NVIDIA NVVM Compiler
//
// Compiler Build ID: CL-36424714
// Cuda compilation tools, release 13.0, V13.0.88
// Based on NVVM 20.0.0
//

.version 9.0
.target sm_100
.address_size 64

	// .globl	_Z29rz_linear_forward_cuda_kernelPfS_S_Pliiii
// _ZZ29rz_linear_forward_cuda_kernelPfS_S_PliiiiE6shareI has been demoted
// _ZZ29rz_linear_forward_cuda_kernelPfS_S_PliiiiE6shareM has been demoted
.global .align 1 .b8 _ZN34_INTERNAL_a24992f5_4_k_cu_23382e814cuda3std3__45__cpo5beginE[1];
.global .align 1 .b8 _ZN34_INTERNAL_a24992f5_4_k_cu_23382e814cuda3std3__45__cpo3endE[1];
.global .align 1 .b8 _ZN34_INTERNAL_a24992f5_4_k_cu_23382e814cuda3std3__45__cpo6cbeginE[1];
.global .align 1 .b8 _ZN34_INTERNAL_a24992f5_4_k_cu_23382e814cuda3std3__45__cpo4cendE[1];
.global .align 1 .b8 _ZN34_INTERNAL_a24992f5_4_k_cu_23382e814cuda3std3__45__cpo6rbeginE[1];
.global .align 1 .b8 _ZN34_INTERNAL_a24992f5_4_k_cu_23382e814cuda3std3__45__cpo4rendE[1];
.global .align 1 .b8 _ZN34_INTERNAL_a24992f5_4_k_cu_23382e814cuda3std3__45__cpo7crbeginE[1];
.global .align 1 .b8 _ZN34_INTERNAL_a24992f5_4_k_cu_23382e814cuda3std3__45__cpo5crendE[1];
.global .align 1 .b8 _ZN34_INTERNAL_a24992f5_4_k_cu_23382e814cuda3std3__436_GLOBAL__N__a24992f5_4_k_cu_23382e816ignoreE[1];
.global .align 1 .b8 _ZN34_INTERNAL_a24992f5_4_k_cu_23382e814cuda3std3__419piecewise_constructE[1];
.global .align 1 .b8 _ZN34_INTERNAL_a24992f5_4_k_cu_23382e814cuda3std3__48in_placeE[1];
.global .align 1 .b8 _ZN34_INTERNAL_a24992f5_4_k_cu_23382e814cuda3std3__420unreachable_sentinelE[1];
.global .align 1 .b8 _ZN34_INTERNAL_a24992f5_4_k_cu_23382e814cuda3std3__47nulloptE[1];
.global .align 1 .b8 _ZN34_INTERNAL_a24992f5_4_k_cu_23382e814cuda3std3__48unexpectE[1];
.global .align 1 .b8 _ZN34_INTERNAL_a24992f5_4_k_cu_23382e814cuda3std6ranges3__45__cpo4swapE[1];
.global .align 1 .b8 _ZN34_INTERNAL_a24992f5_4_k_cu_23382e814cuda3std6ranges3__45__cpo9iter_moveE[1];
.global .align 1 .b8 _ZN34_INTERNAL_a24992f5_4_k_cu_23382e814cuda3std6ranges3__45__cpo5beginE[1];
.global .align 1 .b8 _ZN34_INTERNAL_a24992f5_4_k_cu_23382e814cuda3std6ranges3__45__cpo3endE[1];
.global .align 1 .b8 _ZN34_INTERNAL_a24992f5_4_k_cu_23382e814cuda3std6ranges3__45__cpo6cbeginE[1];
.global .align 1 .b8 _ZN34_INTERNAL_a24992f5_4_k_cu_23382e814cuda3std6ranges3__45__cpo4cendE[1];
.global .align 1 .b8 _ZN34_INTERNAL_a24992f5_4_k_cu_23382e814cuda3std6ranges3__45__cpo7advanceE[1];
.global .align 1 .b8 _ZN34_INTERNAL_a24992f5_4_k_cu_23382e814cuda3std6ranges3__45__cpo9iter_swapE[1];
.global .align 1 .b8 _ZN34_INTERNAL_a24992f5_4_k_cu_23382e814cuda3std6ranges3__45__cpo4nextE[1];
.global .align 1 .b8 _ZN34_INTERNAL_a24992f5_4_k_cu_23382e814cuda3std6ranges3__45__cpo4prevE[1];
.global .align 1 .b8 _ZN34_INTERNAL_a24992f5_4_k_cu_23382e814cuda3std6ranges3__45__cpo4dataE[1];
.global .align 1 .b8 _ZN34_INTERNAL_a24992f5_4_k_cu_23382e814cuda3std6ranges3__45__cpo5cdataE[1];
.global .align 1 .b8 _ZN34_INTERNAL_a24992f5_4_k_cu_23382e814cuda3std6ranges3__45__cpo4sizeE[1];
.global .align 1 .b8 _ZN34_INTERNAL_a24992f5_4_k_cu_23382e814cuda3std6ranges3__45__cpo5ssizeE[1];
.global .align 1 .b8 _ZN34_INTERNAL_a24992f5_4_k_cu_23382e814cuda3std6ranges3__45__cpo8distanceE[1];
.global .align 1 .b8 _ZN34_INTERNAL_a24992f5_4_k_cu_23382e816thrust24THRUST_300001_SM_1000_NS8cuda_cub3parE[1];
.global .align 1 .b8 _ZN34_INTERNAL_a24992f5_4_k_cu_23382e816thrust24THRUST_300001_SM_1000_NS8cuda_cub10par_nosyncE[1];
.global .align 1 .b8 _ZN34_INTERNAL_a24992f5_4_k_cu_23382e816thrust24THRUST_300001_SM_1000_NS6system6detail10sequential3seqE[1];
.global .align 1 .b8 _ZN34_INTERNAL_a24992f5_4_k_cu_23382e816thrust24THRUST_300001_SM_1000_NS6system3cpp3parE[1];
.global .align 1 .b8 _ZN34_INTERNAL_a24992f5_4_k_cu_23382e816thrust24THRUST_300001_SM_1000_NS12placeholders2_1E[1];
.global .align 1 .b8 _ZN34_INTERNAL_a24992f5_4_k_cu_23382e816thrust24THRUST_300001_SM_1000_NS12placeholders2_2E[1];
.global .align 1 .b8 _ZN34_INTERNAL_a24992f5_4_k_cu_23382e816thrust24THRUST_300001_SM_1000_NS12placeholders2_3E[1];
.global .align 1 .b8 _ZN34_INTERNAL_a24992f5_4_k_cu_23382e816thrust24THRUST_300001_SM_1000_NS12placeholders2_4E[1];
.global .align 1 .b8 _ZN34_INTERNAL_a24992f5_4_k_cu_23382e816thrust24THRUST_300001_SM_1000_NS12placeholders2_5E[1];
.global .align 1 .b8 _ZN34_INTERNAL_a24992f5_4_k_cu_23382e816thrust24THRUST_300001_SM_1000_NS12placeholders2_6E[1];
.global .align 1 .b8 _ZN34_INTERNAL_a24992f5_4_k_cu_23382e816thrust24THRUST_300001_SM_1000_NS12placeholders2_7E[1];
.global .align 1 .b8 _ZN34_INTERNAL_a24992f5_4_k_cu_23382e816thrust24THRUST_300001_SM_1000_NS12placeholders2_8E[1];
.global .align 1 .b8 _ZN34_INTERNAL_a24992f5_4_k_cu_23382e816thrust24THRUST_300001_SM_1000_NS12placeholders2_9E[1];
.global .align 1 .b8 _ZN34_INTERNAL_a24992f5_4_k_cu_23382e816thrust24THRUST_300001_SM_1000_NS12placeholders3_10E[1];
.global .align 1 .b8 _ZN34_INTERNAL_a24992f5_4_k_cu_23382e816thrust24THRUST_300001_SM_1000_NS3seqE[1];
.global .align 1 .b8 _ZN34_INTERNAL_a24992f5_4_k_cu_23382e816thrust24THRUST_300001_SM_1000_NS6deviceE[1];

.visible .entry _Z29rz_linear_forward_cuda_kernelPfS_S_Pliiii(
	.param .u64 .ptr .align 1 _Z29rz_linear_forward_cuda_kernelPfS_S_Pliiii_param_0,
	.param .u64 .ptr .align 1 _Z29rz_linear_forward_cuda_kernelPfS_S_Pliiii_param_1,
	.param .u64 .ptr .align 1 _Z29rz_linear_forward_cuda_kernelPfS_S_Pliiii_param_2,
	.param .u64 .ptr .align 1 _Z29rz_linear_forward_cuda_kernelPfS_S_Pliiii_param_3,
	.param .u32 _Z29rz_linear_forward_cuda_kernelPfS_S_Pliiii_param_4,
	.param .u32 _Z29rz_linear_forward_cuda_kernelPfS_S_Pliiii_param_5,
	.param .u32 _Z29rz_linear_forward_cuda_kernelPfS_S_Pliiii_param_6,
	.param .u32 _Z29rz_linear_forward_cuda_kernelPfS_S_Pliiii_param_7
)
{
	.reg .pred 	%p<149>;
	.reg .b32 	%r<228>;
	.reg .b32 	%f<1641>;
	.reg .b64 	%rd<68>;
	// demoted variable
	.shared .align 4 .b8 _ZZ29rz_linear_forward_cuda_kernelPfS_S_PliiiiE6shareI[17152];
	// demoted variable
	.shared .align 4 .b8 _ZZ29rz_linear_forward_cuda_kernelPfS_S_PliiiiE6shareM[17152];
	ld.param.u32 	%r48, [_Z29rz_linear_forward_cuda_kernelPfS_S_Pliiii_param_4];
	ld.param.u32 	%r50, [_Z29rz_linear_forward_cuda_kernelPfS_S_Pliiii_param_6];
	add.s32 	%r51, %r50, 63;
	shr.s32 	%r52, %r51, 31;
	shr.u32 	%r53, %r52, 26;
	add.s32 	%r54, %r51, %r53;
	shr.s32 	%r1, %r54, 6;
	add.s32 	%r55, %r48, 63;
	shr.s32 	%r56, %r55, 31;
	shr.u32 	%r57, %r56, 26;
	add.s32 	%r58, %r55, %r57;
	shr.s32 	%r59, %r58, 6;
	mul.lo.s32 	%r2, %r1, %r59;
	mov.u32 	%r226, %ctaid.x;
	setp.ge.s32 	%p1, %r226, %r2;
	@%p1 bra 	$L__BB0_132;
	ld.param.u32 	%r160, [_Z29rz_linear_forward_cuda_kernelPfS_S_Pliiii_param_5];
	add.s32 	%r60, %r160, 63;
	shr.s32 	%r61, %r60, 31;
	shr.u32 	%r62, %r61, 26;
	add.s32 	%r63, %r60, %r62;
	shr.s32 	%r64, %r63, 6;
	max.s32 	%r4, %r64, 1;
$L__BB0_2:
	ld.param.u32 	%r161, [_Z29rz_linear_forward_cuda_kernelPfS_S_Pliiii_param_5];
	setp.lt.s32 	%p2, %r161, 1;
	div.s32 	%r65, %r226, %r1;
	mul.lo.s32 	%r66, %r65, %r1;
	sub.s32 	%r67, %r226, %r66;
	shl.b32 	%r68, %r65, 6;
	mov.u32 	%r69, %tid.x;
	add.s32 	%r6, %r68, %r69;
	shl.b32 	%r70, %r67, 6;
	mov.u32 	%r71, %tid.y;
	add.s32 	%r7, %r70, %r71;
	mov.f32 	%f1625, 0f00000000;
	mov.f32 	%f1626, %f1625;
	mov.f32 	%f1627, %f1625;
	mov.f32 	%f1628, %f1625;
	mov.f32 	%f1629, %f1625;
	mov.f32 	%f1630, %f1625;
	mov.f32 	%f1631, %f1625;
	mov.f32 	%f1632, %f1625;
	mov.f32 	%f1633, %f1625;
	mov.f32 	%f1634, %f1625;
	mov.f32 	%f1635, %f1625;
	mov.f32 	%f1636, %f1625;
	mov.f32 	%f1637, %f1625;
	mov.f32 	%f1638, %f1625;
	mov.f32 	%f1639, %f1625;
	mov.f32 	%f1640, %f1625;
	@%p2 bra 	$L__BB0_99;
	mov.b32 	%r227, 0;
	mov.f32 	%f1625, 0f00000000;
$L__BB0_4:
	ld.param.u32 	%r162, [_Z29rz_linear_forward_cuda_kernelPfS_S_Pliiii_param_5];
	ld.param.u32 	%r128, [_Z29rz_linear_forward_cuda_kernelPfS_S_Pliiii_param_4];
	ld.param.u64 	%rd66, [_Z29rz_linear_forward_cuda_kernelPfS_S_Pliiii_param_1];
	setp.ge.s32 	%p3, %r6, %r128;
	shl.b32 	%r73, %r227, 6;
	mov.u32 	%r9, %tid.y;
	add.s32 	%r10, %r73, %r9;
	mov.u32 	%r11, %tid.x;
	add.s32 	%r12, %r73, %r11;
	mad.lo.s32 	%r13, %r6, %r162, %r10;
	setp.ge.s32 	%p4, %r10, %r162;
	cvta.to.global.u64 	%rd1, %rd66;
	mul.wide.s32 	%rd21, %r13, 4;
	add.s64 	%rd2, %rd1, %rd21;
	mov.f32 	%f1623, 0f00000000;
	or.pred  	%p5, %p4, %p3;
	@%p5 bra 	$L__BB0_6;
	ld.global.f32 	%f1623, [%rd2];
$L__BB0_6:
	ld.param.u32 	%r194, [_Z29rz_linear_forward_cuda_kernelPfS_S_Pliiii_param_6];
	ld.param.u32 	%r163, [_Z29rz_linear_forward_cuda_kernelPfS_S_Pliiii_param_5];
	ld.param.u64 	%rd65, [_Z29rz_linear_forward_cuda_kernelPfS_S_Pliiii_param_0];
	mul.lo.s32 	%r14, %r7, %r163;
	cvta.to.global.u64 	%rd3, %rd65;
	setp.ge.s32 	%p6, %r12, %r163;
	setp.ge.s32 	%p7, %r7, %r194;
	mov.u32 	%r74, _ZZ29rz_linear_forward_cuda_kernelPfS_S_PliiiiE6shareI;
	mad.lo.s32 	%r75, %r11, 268, %r74;
	shl.b32 	%r76, %r9, 2;
	add.s32 	%r15, %r75, %r76;
	st.shared.f32 	[%r15], %f1623;
	mov.f32 	%f1624, 0f00000000;
	or.pred  	%p8, %p6, %p7;
	@%p8 bra 	$L__BB0_8;
	add.s32 	%r77, %r12, %r14;
	mul.wide.s32 	%rd22, %r77, 4;
	add.s64 	%rd23, %rd3, %rd22;
	ld.global.f32 	%f1624, [%rd23];
$L__BB0_8:
	ld.param.u32 	%r164, [_Z29rz_linear_forward_cuda_kernelPfS_S_Pliiii_param_5];
	ld.param.u32 	%r129, [_Z29rz_linear_forward_cuda_kernelPfS_S_Pliiii_param_4];
	setp.lt.s32 	%p9, %r6, %r129;
	shl.b32 	%r78, %r11, 2;
	mov.u32 	%r79, _ZZ29rz_linear_forward_cuda_kernelPfS_S_PliiiiE6shareM;
	add.s32 	%r80, %r79, %r78;
	mad.lo.s32 	%r16, %r9, 268, %r80;
	st.shared.f32 	[%r16], %f1624;
	add.s32 	%r17, %r10, 16;
	setp.lt.s32 	%p10, %r17, %r164;
	and.pred  	%p11, %p10, %p9;
	@%p11 bra 	$L__BB0_10;
	mov.b32 	%r81, 0;
	st.shared.u32 	[%r15+64], %r81;
	bra.uni 	$L__BB0_11;
$L__BB0_10:
	ld.global.f32 	%f57, [%rd2+64];
	st.shared.f32 	[%r15+64], %f57;
$L__BB0_11:
	ld.param.u32 	%r195, [_Z29rz_linear_forward_cuda_kernelPfS_S_Pliiii_param_6];
	ld.param.u32 	%r165, [_Z29rz_linear_forward_cuda_kernelPfS_S_Pliiii_param_5];
	shl.b32 	%r18, %r165, 4;
	add.s32 	%r19, %r14, %r18;
	setp.lt.s32 	%p12, %r12, %r165;
	add.s32 	%r20, %r7, 16;
	setp.lt.s32 	%p13, %r20, %r195;
	and.pred  	%p14, %p12, %p13;
	@%p14 bra 	$L__BB0_13;
	mov.b32 	%r82, 0;
	st.shared.u32 	[%r16+4288], %r82;
	bra.uni 	$L__BB0_14;
$L__BB0_13:
	add.s32 	%r83, %r12, %r19;
	mul.wide.s32 	%rd24, %r83, 4;
	add.s64 	%rd25, %rd3, %rd24;
	ld.global.f32 	%f58, [%rd25];
	st.shared.f32 	[%r16+4288], %f58;
$L__BB0_14:
	ld.param.u32 	%r166, [_Z29rz_linear_forward_cuda_kernelPfS_S_Pliiii_param_5];
	ld.param.u32 	%r130, [_Z29rz_linear_forward_cuda_kernelPfS_S_Pliiii_param_4];
	setp.lt.s32 	%p15, %r6, %r130;
	add.s32 	%r21, %r10, 32;
	setp.lt.s32 	%p16, %r21, %r166;
	and.pred  	%p17, %p16, %p15;
	@%p17 bra 	$L__BB0_16;
	mov.b32 	%r84, 0;
	st.shared.u32 	[%r15+128], %r84;
	bra.uni 	$L__BB0_17;
$L__BB0_16:
	ld.global.f32 	%f59, [%rd2+128];
	st.shared.f32 	[%r15+128], %f59;
$L__BB0_17:
	ld.param.u32 	%r196, [_Z29rz_linear_forward_cuda_kernelPfS_S_Pliiii_param_6];
	ld.param.u32 	%r167, [_Z29rz_linear_forward_cuda_kernelPfS_S_Pliiii_param_5];
	shl.b32 	%r22, %r167, 5;
	add.s32 	%r23, %r22, %r14;
	setp.lt.s32 	%p18, %r12, %r167;
	add.s32 	%r24, %r7, 32;
	setp.lt.s32 	%p19, %r24, %r196;
	and.pred  	%p20, %p18, %p19;
	@%p20 bra 	$L__BB0_19;
	mov.b32 	%r85, 0;
	st.shared.u32 	[%r16+8576], %r85;
	bra.uni 	$L__BB0_20;
$L__BB0_19:
	add.s32 	%r86, %r12, %r23;
	mul.wide.s32 	%rd26, %r86, 4;
	add.s64 	%rd27, %rd3, %rd26;
	ld.global.f32 	%f60, [%rd27];
	st.shared.f32 	[%r16+8576], %f60;
$L__BB0_20:
	ld.param.u32 	%r168, [_Z29rz_linear_forward_cuda_kernelPfS_S_Pliiii_param_5];
	ld.param.u32 	%r131, [_Z29rz_linear_forward_cuda_kernelPfS_S_Pliiii_param_4];
	setp.lt.s32 	%p21, %r6, %r131;
	add.s32 	%r25, %r10, 48;
	setp.lt.s32 	%p22, %r25, %r168;
	and.pred  	%p23, %p22, %p21;
	@%p23 bra 	$L__BB0_22;
	mov.b32 	%r87, 0;
	st.shared.u32 	[%r15+192], %r87;
	bra.uni 	$L__BB0_23;
$L__BB0_22:
	ld.global.f32 	%f61, [%rd2+192];
	st.shared.f32 	[%r15+192], %f61;
$L__BB0_23:
	ld.param.u32 	%r197, [_Z29rz_linear_forward_cuda_kernelPfS_S_Pliiii_param_6];
	ld.param.u32 	%r169, [_Z29rz_linear_forward_cuda_kernelPfS_S_Pliiii_param_5];
	add.s32 	%r26, %r23, %r18;
	setp.lt.s32 	%p24, %r12, %r169;
	add.s32 	%r27, %r7, 48;
	setp.lt.s32 	%p25, %r27, %r197;
	and.pred  	%p26, %p24, %p25;
	@%p26 bra 	$L__BB0_25;
	mov.b32 	%r88, 0;
	st.shared.u32 	[%r16+12864], %r88;
	bra.uni 	$L__BB0_26;
$L__BB0_25:
	add.s32 	%r89, %r12, %r26;
	mul.wide.s32 	%rd28, %r89, 4;
	add.s64 	%rd29, %rd3, %rd28;
	ld.global.f32 	%f62, [%rd29];
	st.shared.f32 	[%r16+12864], %f62;
$L__BB0_26:
	ld.param.u32 	%r170, [_Z29rz_linear_forward_cuda_kernelPfS_S_Pliiii_param_5];
	ld.param.u32 	%r132, [_Z29rz_linear_forward_cuda_kernelPfS_S_Pliiii_param_4];
	setp.lt.s32 	%p27, %r10, %r170;
	add.s32 	%r28, %r6, 16;
	setp.lt.s32 	%p28, %r28, %r132;
	add.s32 	%r90, %r13, %r18;
	add.s32 	%r29, %r12, 16;
	and.pred  	%p29, %p27, %p28;
	mul.wide.s32 	%rd30, %r90, 4;
	add.s64 	%rd4, %rd1, %rd30;
	@%p29 bra 	$L__BB0_28;
	mov.b32 	%r91, 0;
	st.shared.u32 	[%r15+4288], %r91;
	bra.uni 	$L__BB0_29;
$L__BB0_28:
	ld.global.f32 	%f63, [%rd4];
	st.shared.f32 	[%r15+4288], %f63;
$L__BB0_29:
	ld.param.u32 	%r198, [_Z29rz_linear_forward_cuda_kernelPfS_S_Pliiii_param_6];
	ld.param.u32 	%r171, [_Z29rz_linear_forward_cuda_kernelPfS_S_Pliiii_param_5];
	setp.lt.s32 	%p30, %r29, %r171;
	setp.lt.s32 	%p31, %r7, %r198;
	and.pred  	%p32, %p30, %p31;
	cvt.s64.s32 	%rd31, %r14;
	cvt.u64.u32 	%rd5, %r12;
	add.s64 	%rd32, %rd5, %rd31;
	shl.b64 	%rd33, %rd32, 2;
	add.s64 	%rd6, %rd3, %rd33;
	@%p32 bra 	$L__BB0_31;
	mov.b32 	%r92, 0;
	st.shared.u32 	[%r16+64], %r92;
	bra.uni 	$L__BB0_32;
$L__BB0_31:
	ld.global.f32 	%f64, [%rd6+64];
	st.shared.f32 	[%r16+64], %f64;
$L__BB0_32:
	ld.param.u32 	%r172, [_Z29rz_linear_forward_cuda_kernelPfS_S_Pliiii_param_5];
	ld.param.u32 	%r133, [_Z29rz_linear_forward_cuda_kernelPfS_S_Pliiii_param_4];
	setp.lt.s32 	%p33, %r17, %r172;
	setp.lt.s32 	%p34, %r28, %r133;
	and.pred  	%p35, %p33, %p34;
	@%p35 bra 	$L__BB0_34;
	mov.b32 	%r93, 0;
	st.shared.u32 	[%r15+4352], %r93;
	bra.uni 	$L__BB0_35;
$L__BB0_34:
	ld.global.f32 	%f65, [%rd4+64];
	st.shared.f32 	[%r15+4352], %f65;
$L__BB0_35:
	ld.param.u32 	%r199, [_Z29rz_linear_forward_cuda_kernelPfS_S_Pliiii_param_6];
	ld.param.u32 	%r173, [_Z29rz_linear_forward_cuda_kernelPfS_S_Pliiii_param_5];
	setp.lt.s32 	%p36, %r29, %r173;
	setp.lt.s32 	%p37, %r20, %r199;
	and.pred  	%p38, %p36, %p37;
	cvt.s64.s32 	%rd34, %r19;
	add.s64 	%rd35, %rd5, %rd34;
	shl.b64 	%rd36, %rd35, 2;
	add.s64 	%rd7, %rd3, %rd36;
	@%p38 bra 	$L__BB0_37;
	mov.b32 	%r94, 0;
	st.shared.u32 	[%r16+4352], %r94;
	bra.uni 	$L__BB0_38;
$L__BB0_37:
	ld.global.f32 	%f66, [%rd7+64];
	st.shared.f32 	[%r16+4352], %f66;
$L__BB0_38:
	ld.param.u32 	%r174, [_Z29rz_linear_forward_cuda_kernelPfS_S_Pliiii_param_5];
	ld.param.u32 	%r134, [_Z29rz_linear_forward_cuda_kernelPfS_S_Pliiii_param_4];
	setp.lt.s32 	%p39, %r21, %r174;
	setp.lt.s32 	%p40, %r28, %r134;
	and.pred  	%p41, %p39, %p40;
	@%p41 bra 	$L__BB0_40;
	mov.b32 	%r95, 0;
	st.shared.u32 	[%r15+4416], %r95;
	bra.uni 	$L__BB0_41;
$L__BB0_40:
	ld.global.f32 	%f67, [%rd4+128];
	st.shared.f32 	[%r15+4416], %f67;
$L__BB0_41:
	ld.param.u32 	%r200, [_Z29rz_linear_forward_cuda_kernelPfS_S_Pliiii_param_6];
	ld.param.u32 	%r175, [_Z29rz_linear_forward_cuda_kernelPfS_S_Pliiii_param_5];
	setp.lt.s32 	%p42, %r29, %r175;
	setp.lt.s32 	%p43, %r24, %r200;
	and.pred  	%p44, %p42, %p43;
	cvt.s64.s32 	%rd37, %r23;
	add.s64 	%rd38, %rd5, %rd37;
	shl.b64 	%rd39, %rd38, 2;
	add.s64 	%rd8, %rd3, %rd39;
	@%p44 bra 	$L__BB0_43;
	mov.b32 	%r96, 0;
	st.shared.u32 	[%r16+8640], %r96;
	bra.uni 	$L__BB0_44;
$L__BB0_43:
	ld.global.f32 	%f68, [%rd8+64];
	st.shared.f32 	[%r16+8640], %f68;
$L__BB0_44:
	ld.param.u32 	%r176, [_Z29rz_linear_forward_cuda_kernelPfS_S_Pliiii_param_5];
	ld.param.u32 	%r135, [_Z29rz_linear_forward_cuda_kernelPfS_S_Pliiii_param_4];
	setp.lt.s32 	%p45, %r25, %r176;
	setp.lt.s32 	%p46, %r28, %r135;
	and.pred  	%p47, %p45, %p46;
	@%p47 bra 	$L__BB0_46;
	mov.b32 	%r97, 0;
	st.shared.u32 	[%r15+4480], %r97;
	bra.uni 	$L__BB0_47;
$L__BB0_46:
	ld.global.f32 	%f69, [%rd4+192];
	st.shared.f32 	[%r15+4480], %f69;
$L__BB0_47:
	ld.param.u32 	%r201, [_Z29rz_linear_forward_cuda_kernelPfS_S_Pliiii_param_6];
	ld.param.u32 	%r177, [_Z29rz_linear_forward_cuda_kernelPfS_S_Pliiii_param_5];
	setp.lt.s32 	%p48, %r29, %r177;
	setp.lt.s32 	%p49, %r27, %r201;
	and.pred  	%p50, %p48, %p49;
	cvt.s64.s32 	%rd40, %r26;
	add.s64 	%rd41, %rd5, %rd40;
	shl.b64 	%rd42, %rd41, 2;
	add.s64 	%rd9, %rd3, %rd42;
	@%p50 bra 	$L__BB0_49;
	mov.b32 	%r98, 0;
	st.shared.u32 	[%r16+12928], %r98;
	bra.uni 	$L__BB0_50;
$L__BB0_49:
	ld.global.f32 	%f70, [%rd9+64];
	st.shared.f32 	[%r16+12928], %f70;
$L__BB0_50:
	ld.param.u32 	%r178, [_Z29rz_linear_forward_cuda_kernelPfS_S_Pliiii_param_5];
	ld.param.u32 	%r136, [_Z29rz_linear_forward_cuda_kernelPfS_S_Pliiii_param_4];
	setp.lt.s32 	%p51, %r10, %r178;
	add.s32 	%r30, %r6, 32;
	setp.lt.s32 	%p52, %r30, %r136;
	add.s32 	%r31, %r13, %r22;
	add.s32 	%r32, %r12, 32;
	and.pred  	%p53, %p51, %p52;
	mul.wide.s32 	%rd43, %r31, 4;
	add.s64 	%rd10, %rd1, %rd43;
	@%p53 bra 	$L__BB0_52;
	mov.b32 	%r99, 0;
	st.shared.u32 	[%r15+8576], %r99;
	bra.uni 	$L__BB0_53;
$L__BB0_52:
	ld.global.f32 	%f71, [%rd10];
	st.shared.f32 	[%r15+8576], %f71;
$L__BB0_53:
	ld.param.u32 	%r202, [_Z29rz_linear_forward_cuda_kernelPfS_S_Pliiii_param_6];
	ld.param.u32 	%r179, [_Z29rz_linear_forward_cuda_kernelPfS_S_Pliiii_param_5];
	setp.lt.s32 	%p54, %r32, %r179;
	setp.lt.s32 	%p55, %r7, %r202;
	and.pred  	%p56, %p54, %p55;
	@%p56 bra 	$L__BB0_55;
	mov.b32 	%r100, 0;
	st.shared.u32 	[%r16+128], %r100;
	bra.uni 	$L__BB0_56;
$L__BB0_55:
	ld.global.f32 	%f72, [%rd6+128];
	st.shared.f32 	[%r16+128], %f72;
$L__BB0_56:
	ld.param.u32 	%r180, [_Z29rz_linear_forward_cuda_kernelPfS_S_Pliiii_param_5];
	ld.param.u32 	%r137, [_Z29rz_linear_forward_cuda_kernelPfS_S_Pliiii_param_4];
	setp.lt.s32 	%p57, %r17, %r180;
	setp.lt.s32 	%p58, %r30, %r137;
	and.pred  	%p59, %p57, %p58;
	@%p59 bra 	$L__BB0_58;
	mov.b32 	%r101, 0;
	st.shared.u32 	[%r15+8640], %r101;
	bra.uni 	$L__BB0_59;
$L__BB0_58:
	ld.global.f32 	%f73, [%rd10+64];
	st.shared.f32 	[%r15+8640], %f73;
$L__BB0_59:
	ld.param.u32 	%r203, [_Z29rz_linear_forward_cuda_kernelPfS_S_Pliiii_param_6];
	ld.param.u32 	%r181, [_Z29rz_linear_forward_cuda_kernelPfS_S_Pliiii_param_5];
	setp.lt.s32 	%p60, %r32, %r181;
	setp.lt.s32 	%p61, %r20, %r203;
	and.pred  	%p62, %p60, %p61;
	@%p62 bra 	$L__BB0_61;
	mov.b32 	%r102, 0;
	st.shared.u32 	[%r16+4416], %r102;
	bra.uni 	$L__BB0_62;
$L__BB0_61:
	ld.global.f32 	%f74, [%rd7+128];
	st.shared.f32 	[%r16+4416], %f74;
$L__BB0_62:
	ld.param.u32 	%r182, [_Z29rz_linear_forward_cuda_kernelPfS_S_Pliiii_param_5];
	ld.param.u32 	%r138, [_Z29rz_linear_forward_cuda_kernelPfS_S_Pliiii_param_4];
	setp.lt.s32 	%p63, %r21, %r182;
	setp.lt.s32 	%p64, %r30, %r138;
	and.pred  	%p65, %p63, %p64;
	@%p65 bra 	$L__BB0_64;
	mov.b32 	%r103, 0;
	st.shared.u32 	[%r15+8704], %r103;
	bra.uni 	$L__BB0_65;
$L__BB0_64:
	ld.global.f32 	%f75, [%rd10+128];
	st.shared.f32 	[%r15+8704], %f75;
$L__BB0_65:
	ld.param.u32 	%r204, [_Z29rz_linear_forward_cuda_kernelPfS_S_Pliiii_param_6];
	ld.param.u32 	%r183, [_Z29rz_linear_forward_cuda_kernelPfS_S_Pliiii_param_5];
	setp.lt.s32 	%p66, %r32, %r183;
	setp.lt.s32 	%p67, %r24, %r204;
	and.pred  	%p68, %p66, %p67;
	@%p68 bra 	$L__BB0_67;
	mov.b32 	%r104, 0;
	st.shared.u32 	[%r16+8704], %r104;
	bra.uni 	$L__BB0_68;
$L__BB0_67:
	ld.global.f32 	%f76, [%rd8+128];
	st.shared.f32 	[%r16+8704], %f76;
$L__BB0_68:
	ld.param.u32 	%r184, [_Z29rz_linear_forward_cuda_kernelPfS_S_Pliiii_param_5];
	ld.param.u32 	%r139, [_Z29rz_linear_forward_cuda_kernelPfS_S_Pliiii_param_4];
	setp.lt.s32 	%p69, %r25, %r184;
	setp.lt.s32 	%p70, %r30, %r139;
	and.pred  	%p71, %p69, %p70;
	@%p71 bra 	$L__BB0_70;
	mov.b32 	%r105, 0;
	st.shared.u32 	[%r15+8768], %r105;
	bra.uni 	$L__BB0_71;
$L__BB0_70:
	ld.global.f32 	%f77, [%rd10+192];
	st.shared.f32 	[%r15+8768], %f77;
$L__BB0_71:
	ld.param.u32 	%r205, [_Z29rz_linear_forward_cuda_kernelPfS_S_Pliiii_param_6];
	ld.param.u32 	%r185, [_Z29rz_linear_forward_cuda_kernelPfS_S_Pliiii_param_5];
	setp.lt.s32 	%p72, %r32, %r185;
	setp.lt.s32 	%p73, %r27, %r205;
	and.pred  	%p74, %p72, %p73;
	@%p74 bra 	$L__BB0_73;
	mov.b32 	%r106, 0;
	st.shared.u32 	[%r16+12992], %r106;
	bra.uni 	$L__BB0_74;
$L__BB0_73:
	ld.global.f32 	%f78, [%rd9+128];
	st.shared.f32 	[%r16+12992], %f78;
$L__BB0_74:
	ld.param.u32 	%r186, [_Z29rz_linear_forward_cuda_kernelPfS_S_Pliiii_param_5];
	ld.param.u32 	%r140, [_Z29rz_linear_forward_cuda_kernelPfS_S_Pliiii_param_4];
	setp.lt.s32 	%p75, %r10, %r186;
	add.s32 	%r33, %r6, 48;
	setp.lt.s32 	%p76, %r33, %r140;
	add.s32 	%r107, %r31, %r18;
	add.s32 	%r34, %r12, 48;
	and.pred  	%p77, %p75, %p76;
	mul.wide.s32 	%rd44, %r107, 4;
	add.s64 	%rd11, %rd1, %rd44;
	@%p77 bra 	$L__BB0_76;
	mov.b32 	%r108, 0;
	st.shared.u32 	[%r15+12864], %r108;
	bra.uni 	$L__BB0_77;
$L__BB0_76:
	ld.global.f32 	%f79, [%rd11];
	st.shared.f32 	[%r15+12864], %f79;
$L__BB0_77:
	ld.param.u32 	%r206, [_Z29rz_linear_forward_cuda_kernelPfS_S_Pliiii_param_6];
	ld.param.u32 	%r187, [_Z29rz_linear_forward_cuda_kernelPfS_S_Pliiii_param_5];
	setp.lt.s32 	%p78, %r34, %r187;
	setp.lt.s32 	%p79, %r7, %r206;
	and.pred  	%p80, %p78, %p79;
	@%p80 bra 	$L__BB0_79;
	mov.b32 	%r109, 0;
	st.shared.u32 	[%r16+192], %r109;
	bra.uni 	$L__BB0_80;
$L__BB0_79:
	ld.global.f32 	%f80, [%rd6+192];
	st.shared.f32 	[%r16+192], %f80;
$L__BB0_80:
	ld.param.u32 	%r188, [_Z29rz_linear_forward_cuda_kernelPfS_S_Pliiii_param_5];
	ld.param.u32 	%r141, [_Z29rz_linear_forward_cuda_kernelPfS_S_Pliiii_param_4];
	setp.lt.s32 	%p81, %r17, %r188;
	setp.lt.s32 	%p82, %r33, %r141;
	and.pred  	%p83, %p81, %p82;
	@%p83 bra 	$L__BB0_82;
	mov.b32 	%r110, 0;
	st.shared.u32 	[%r15+12928], %r110;
	bra.uni 	$L__BB0_83;
$L__BB0_82:
	ld.global.f32 	%f81, [%rd11+64];
	st.shared.f32 	[%r15+12928], %f81;
$L__BB0_83:
	ld.param.u32 	%r207, [_Z29rz_linear_forward_cuda_kernelPfS_S_Pliiii_param_6];
	ld.param.u32 	%r189, [_Z29rz_linear_forward_cuda_kernelPfS_S_Pliiii_param_5];
	setp.lt.s32 	%p84, %r34, %r189;
	setp.lt.s32 	%p85, %r20, %r207;
	and.pred  	%p86, %p84, %p85;
	@%p86 bra 	$L__BB0_85;
	mov.b32 	%r111, 0;
	st.shared.u32 	[%r16+4480], %r111;
	bra.uni 	$L__BB0_86;
$L__BB0_85:
	ld.global.f32 	%f82, [%rd7+192];
	st.shared.f32 	[%r16+4480], %f82;
$L__BB0_86:
	ld.param.u32 	%r190, [_Z29rz_linear_forward_cuda_kernelPfS_S_Pliiii_param_5];
	ld.param.u32 	%r142, [_Z29rz_linear_forward_cuda_kernelPfS_S_Pliiii_param_4];
	setp.lt.s32 	%p87, %r21, %r190;
	setp.lt.s32 	%p88, %r33, %r142;
	and.pred  	%p89, %p87, %p88;
	@%p89 bra 	$L__BB0_88;
	mov.b32 	%r112, 0;
	st.shared.u32 	[%r15+12992], %r112;
	bra.uni 	$L__BB0_89;
$L__BB0_88:
	ld.global.f32 	%f83, [%rd11+128];
	st.shared.f32 	[%r15+12992], %f83;
$L__BB0_89:
	ld.param.u32 	%r208, [_Z29rz_linear_forward_cuda_kernelPfS_S_Pliiii_param_6];
	ld.param.u32 	%r191, [_Z29rz_linear_forward_cuda_kernelPfS_S_Pliiii_param_5];
	setp.lt.s32 	%p90, %r34, %r191;
	setp.lt.s32 	%p91, %r24, %r208;
	and.pred  	%p92, %p90, %p91;
	@%p92 bra 	$L__BB0_91;
	mov.b32 	%r113, 0;
	st.shared.u32 	[%r16+8768], %r113;
	bra.uni 	$L__BB0_92;
$L__BB0_91:
	ld.global.f32 	%f84, [%rd8+192];
	st.shared.f32 	[%r16+8768], %f84;
$L__BB0_92:
	ld.param.u32 	%r192, [_Z29rz_linear_forward_cuda_kernelPfS_S_Pliiii_param_5];
	ld.param.u32 	%r143, [_Z29rz_linear_forward_cuda_kernelPfS_S_Pliiii_param_4];
	setp.lt.s32 	%p93, %r25, %r192;
	setp.lt.s32 	%p94, %r33, %r143;
	and.pred  	%p95, %p93, %p94;
	@%p95 bra 	$L__BB0_94;
	mov.b32 	%r114, 0;
	st.shared.u32 	[%r15+13056], %r114;
	bra.uni 	$L__BB0_95;
$L__BB0_94:
	ld.global.f32 	%f85, [%rd11+192];
	st.shared.f32 	[%r15+13056], %f85;
$L__BB0_95:
	ld.param.u32 	%r209, [_Z29rz_linear_forward_cuda_kernelPfS_S_Pliiii_param_6];
	ld.param.u32 	%r193, [_Z29rz_linear_forward_cuda_kernelPfS_S_Pliiii_param_5];
	setp.lt.s32 	%p96, %r34, %r193;
	setp.lt.s32 	%p97, %r27, %r209;
	and.pred  	%p98, %p96, %p97;
	@%p98 bra 	$L__BB0_97;
	mov.b32 	%r115, 0;
	st.shared.u32 	[%r16+13056], %r115;
	bra.uni 	$L__BB0_98;
$L__BB0_97:
	ld.global.f32 	%f86, [%rd9+192];
	st.shared.f32 	[%r16+13056], %f86;
$L__BB0_98:
	bar.sync 	0;
	mov.u32 	%r116, %tid.x;
	mov.u32 	%r117, _ZZ29rz_linear_forward_cuda_kernelPfS_S_PliiiiE6shareI;
	mad.lo.s32 	%r118, %r116, 268, %r117;
	ld.shared.f32 	%f87, [%r118];
	mov.u32 	%r119, %tid.y;
	mov.u32 	%r120, _ZZ29rz_linear_forward_cuda_kernelPfS_S_PliiiiE6shareM;
	mad.lo.s32 	%r121, %r119, 268, %r120;
	ld.shared.f32 	%f88, [%r121];
	fma.rn.f32 	%f89, %f87, %f88, %f1640;
	ld.shared.f32 	%f90, [%r118+4];
	ld.shared.f32 	%f91, [%r121+4];
	fma.rn.f32 	%f92, %f90, %f91, %f89;
	ld.shared.f32 	%f93, [%r118+8];
	ld.shared.f32 	%f94, [%r121+8];
	fma.rn.f32 	%f95, %f93, %f94, %f92;
	ld.shared.f32 	%f96, [%r118+12];
	ld.shared.f32 	%f97, [%r121+12];
	fma.rn.f32 	%f98, %f96, %f97, %f95;
	ld.shared.f32 	%f99, [%r118+16];
	ld.shared.f32 	%f100, [%r121+16];
	fma.rn.f32 	%f101, %f99, %f100, %f98;
	ld.shared.f32 	%f102, [%r118+20];
	ld.shared.f32 	%f103, [%r121+20];
	fma.rn.f32 	%f104, %f102, %f103, %f101;
	ld.shared.f32 	%f105, [%r118+24];
	ld.shared.f32 	%f106, [%r121+24];
	fma.rn.f32 	%f107, %f105, %f106, %f104;
	ld.shared.f32 	%f108, [%r118+28];
	ld.shared.f32 	%f109, [%r121+28];
	fma.rn.f32 	%f110, %f108, %f109, %f107;
	ld.shared.f32 	%f111, [%r118+32];
	ld.shared.f32 	%f112, [%r121+32];
	fma.rn.f32 	%f113, %f111, %f112, %f110;
	ld.shared.f32 	%f114, [%r118+36];
	ld.shared.f32 	%f115, [%r121+36];
	fma.rn.f32 	%f116, %f114, %f115, %f113;
	ld.shared.f32 	%f117, [%r118+40];
	ld.shared.f32 	%f118, [%r121+40];
	fma.rn.f32 	%f119, %f117, %f118, %f116;
	ld.shared.f32 	%f120, [%r118+44];
	ld.shared.f32 	%f121, [%r121+44];
	fma.rn.f32 	%f122, %f120, %f121, %f119;
	ld.shared.f32 	%f123, [%r118+48];
	ld.shared.f32 	%f124, [%r121+48];
	fma.rn.f32 	%f125, %f123, %f124, %f122;
	ld.shared.f32 	%f126, [%r118+52];
	ld.shared.f32 	%f127, [%r121+52];
	fma.rn.f32 	%f128, %f126, %f127, %f125;
	ld.shared.f32 	%f129, [%r118+56];
	ld.shared.f32 	%f130, [%r121+56];
	fma.rn.f32 	%f131, %f129, %f130, %f128;
	ld.shared.f32 	%f132, [%r118+60];
	ld.shared.f32 	%f133, [%r121+60];
	fma.rn.f32 	%f134, %f132, %f133, %f131;
	ld.shared.f32 	%f135, [%r118+64];
	ld.shared.f32 	%f136, [%r121+64];
	fma.rn.f32 	%f137, %f135, %f136, %f134;
	ld.shared.f32 	%f138, [%r118+68];
	ld.shared.f32 	%f139, [%r121+68];
	fma.rn.f32 	%f140, %f138, %f139, %f137;
	ld.shared.f32 	%f141, [%r118+72];
	ld.shared.f32 	%f142, [%r121+72];
	fma.rn.f32 	%f143, %f141, %f142, %f140;
	ld.shared.f32 	%f144, [%r118+76];
	ld.shared.f32 	%f145, [%r121+76];
	fma.rn.f32 	%f146, %f144, %f145, %f143;
	ld.shared.f32 	%f147, [%r118+80];
	ld.shared.f32 	%f148, [%r121+80];
	fma.rn.f32 	%f149, %f147, %f148, %f146;
	ld.shared.f32 	%f150, [%r118+84];
	ld.shared.f32 	%f151, [%r121+84];
	fma.rn.f32 	%f152, %f150, %f151, %f149;
	ld.shared.f32 	%f153, [%r118+88];
	ld.shared.f32 	%f154, [%r121+88];
	fma.rn.f32 	%f155, %f153, %f154, %f152;
	ld.shared.f32 	%f156, [%r118+92];
	ld.shared.f32 	%f157, [%r121+92];
	fma.rn.f32 	%f158, %f156, %f157, %f155;
	ld.shared.f32 	%f159, [%r118+96];
	ld.shared.f32 	%f160, [%r121+96];
	fma.rn.f32 	%f161, %f159, %f160, %f158;
	ld.shared.f32 	%f162, [%r118+100];
	ld.shared.f32 	%f163, [%r121+100];
	fma.rn.f32 	%f164, %f162, %f163, %f161;
	ld.shared.f32 	%f165, [%r118+104];
	ld.shared.f32 	%f166, [%r121+104];
	fma.rn.f32 	%f167, %f165, %f166, %f164;
	ld.shared.f32 	%f168, [%r118+108];
	ld.shared.f32 	%f169, [%r121+108];
	fma.rn.f32 	%f170, %f168, %f169, %f167;
	ld.shared.f32 	%f171, [%r118+112];
	ld.shared.f32 	%f172, [%r121+112];
	fma.rn.f32 	%f173, %f171, %f172, %f170;
	ld.shared.f32 	%f174, [%r118+116];
	ld.shared.f32 	%f175, [%r121+116];
	fma.rn.f32 	%f176, %f174, %f175, %f173;
	ld.shared.f32 	%f177, [%r118+120];
	ld.shared.f32 	%f178, [%r121+120];
	fma.rn.f32 	%f179, %f177, %f178, %f176;
	ld.shared.f32 	%f180, [%r118+124];
	ld.shared.f32 	%f181, [%r121+124];
	fma.rn.f32 	%f182, %f180, %f181, %f179;
	ld.shared.f32 	%f183, [%r118+128];
	ld.shared.f32 	%f184, [%r121+128];
	fma.rn.f32 	%f185, %f183, %f184, %f182;
	ld.shared.f32 	%f186, [%r118+132];
	ld.shared.f32 	%f187, [%r121+132];
	fma.rn.f32 	%f188, %f186, %f187, %f185;
	ld.shared.f32 	%f189, [%r118+136];
	ld.shared.f32 	%f190, [%r121+136];
	fma.rn.f32 	%f191, %f189, %f190, %f188;
	ld.shared.f32 	%f192, [%r118+140];
	ld.shared.f32 	%f193, [%r121+140];
	fma.rn.f32 	%f194, %f192, %f193, %f191;
	ld.shared.f32 	%f195, [%r118+144];
	ld.shared.f32 	%f196, [%r121+144];
	fma.rn.f32 	%f197, %f195, %f196, %f194;
	ld.shared.f32 	%f198, [%r118+148];
	ld.shared.f32 	%f199, [%r121+148];
	fma.rn.f32 	%f200, %f198, %f199, %f197;
	ld.shared.f32 	%f201, [%r118+152];
	ld.shared.f32 	%f202, [%r121+152];
	fma.rn.f32 	%f203, %f201, %f202, %f200;
	ld.shared.f32 	%f204, [%r118+156];
	ld.shared.f32 	%f205, [%r121+156];
	fma.rn.f32 	%f206, %f204, %f205, %f203;
	ld.shared.f32 	%f207, [%r118+160];
	ld.shared.f32 	%f208, [%r121+160];
	fma.rn.f32 	%f209, %f207, %f208, %f206;
	ld.shared.f32 	%f210, [%r118+164];
	ld.shared.f32 	%f211, [%r121+164];
	fma.rn.f32 	%f212, %f210, %f211, %f209;
	ld.shared.f32 	%f213, [%r118+168];
	ld.shared.f32 	%f214, [%r121+168];
	fma.rn.f32 	%f215, %f213, %f214, %f212;
	ld.shared.f32 	%f216, [%r118+172];
	ld.shared.f32 	%f217, [%r121+172];
	fma.rn.f32 	%f218, %f216, %f217, %f215;
	ld.shared.f32 	%f219, [%r118+176];
	ld.shared.f32 	%f220, [%r121+176];
	fma.rn.f32 	%f221, %f219, %f220, %f218;
	ld.shared.f32 	%f222, [%r118+180];
	ld.shared.f32 	%f223, [%r121+180];
	fma.rn.f32 	%f224, %f222, %f223, %f221;
	ld.shared.f32 	%f225, [%r118+184];
	ld.shared.f32 	%f226, [%r121+184];
	fma.rn.f32 	%f227, %f225, %f226, %f224;
	ld.shared.f32 	%f228, [%r118+188];
	ld.shared.f32 	%f229, [%r121+188];
	fma.rn.f32 	%f230, %f228, %f229, %f227;
	ld.shared.f32 	%f231, [%r118+192];
	ld.shared.f32 	%f232, [%r121+192];
	fma.rn.f32 	%f233, %f231, %f232, %f230;
	ld.shared.f32 	%f234, [%r118+196];
	ld.shared.f32 	%f235, [%r121+196];
	fma.rn.f32 	%f236, %f234, %f235, %f233;
	ld.shared.f32 	%f237, [%r118+200];
	ld.shared.f32 	%f238, [%r121+200];
	fma.rn.f32 	%f239, %f237, %f238, %f236;
	ld.shared.f32 	%f240, [%r118+204];
	ld.shared.f32 	%f241, [%r121+204];
	fma.rn.f32 	%f242, %f240, %f241, %f239;
	ld.shared.f32 	%f243, [%r118+208];
	ld.shared.f32 	%f244, [%r121+208];
	fma.rn.f32 	%f245, %f243, %f244, %f242;
	ld.shared.f32 	%f246, [%r118+212];
	ld.shared.f32 	%f247, [%r121+212];
	fma.rn.f32 	%f248, %f246, %f247, %f245;
	ld.shared.f32 	%f249, [%r118+216];
	ld.shared.f32 	%f250, [%r121+216];
	fma.rn.f32 	%f251, %f249, %f250, %f248;
	ld.shared.f32 	%f252, [%r118+220];
	ld.shared.f32 	%f253, [%r121+220];
	fma.rn.f32 	%f254, %f252, %f253, %f251;
	ld.shared.f32 	%f255, [%r118+224];
	ld.shared.f32 	%f256, [%r121+224];
	fma.rn.f32 	%f257, %f255, %f256, %f254;
	ld.shared.f32 	%f258, [%r118+228];
	ld.shared.f32 	%f259, [%r121+228];
	fma.rn.f32 	%f260, %f258, %f259, %f257;
	ld.shared.f32 	%f261, [%r118+232];
	ld.shared.f32 	%f262, [%r121+232];
	fma.rn.f32 	%f263, %f261, %f262, %f260;
	ld.shared.f32 	%f264, [%r118+236];
	ld.shared.f32 	%f265, [%r121+236];
	fma.rn.f32 	%f266, %f264, %f265, %f263;
	ld.shared.f32 	%f267, [%r118+240];
	ld.shared.f32 	%f268, [%r121+240];
	fma.rn.f32 	%f269, %f267, %f268, %f266;
	ld.shared.f32 	%f270, [%r118+244];
	ld.shared.f32 	%f271, [%r121+244];
	fma.rn.f32 	%f272, %f270, %f271, %f269;
	ld.shared.f32 	%f273, [%r118+248];
	ld.shared.f32 	%f274, [%r121+248];
	fma.rn.f32 	%f275, %f273, %f274, %f272;
	ld.shared.f32 	%f276, [%r118+252];
	ld.shared.f32 	%f277, [%r121+252];
	fma.rn.f32 	%f1640, %f276, %f277, %f275;
	ld.shared.f32 	%f278, [%r121+4288];
	fma.rn.f32 	%f279, %f87, %f278, %f1639;
	ld.shared.f32 	%f280, [%r121+4292];
	fma.rn.f32 	%f281, %f90, %f280, %f279;
	ld.shared.f32 	%f282, [%r121+4296];
	fma.rn.f32 	%f283, %f93, %f282, %f281;
	ld.shared.f32 	%f284, [%r121+4300];
	fma.rn.f32 	%f285, %f96, %f284, %f283;
	ld.shared.f32 	%f286, [%r121+4304];
	fma.rn.f32 	%f287, %f99, %f286, %f285;
	ld.shared.f32 	%f288, [%r121+4308];
	fma.rn.f32 	%f289, %f102, %f288, %f287;
	ld.shared.f32 	%f290, [%r121+4312];
	fma.rn.f32 	%f291, %f105, %f290, %f289;
	ld.shared.f32 	%f292, [%r121+4316];
	fma.rn.f32 	%f293, %f108, %f292, %f291;
	ld.shared.f32 	%f294, [%r121+4320];
	fma.rn.f32 	%f295, %f111, %f294, %f293;
	ld.shared.f32 	%f296, [%r121+4324];
	fma.rn.f32 	%f297, %f114, %f296, %f295;
	ld.shared.f32 	%f298, [%r121+4328];
	fma.rn.f32 	%f299, %f117, %f298, %f297;
	ld.shared.f32 	%f300, [%r121+4332];
	fma.rn.f32 	%f301, %f120, %f300, %f299;
	ld.shared.f32 	%f302, [%r121+4336];
	fma.rn.f32 	%f303, %f123, %f302, %f301;
	ld.shared.f32 	%f304, [%r121+4340];
	fma.rn.f32 	%f305, %f126, %f304, %f303;
	ld.shared.f32 	%f306, [%r121+4344];
	fma.rn.f32 	%f307, %f129, %f306, %f305;
	ld.shared.f32 	%f308, [%r121+4348];
	fma.rn.f32 	%f309, %f132, %f308, %f307;
	ld.shared.f32 	%f310, [%r121+4352];
	fma.rn.f32 	%f311, %f135, %f310, %f309;
	ld.shared.f32 	%f312, [%r121+4356];
	fma.rn.f32 	%f313, %f138, %f312, %f311;
	ld.shared.f32 	%f314, [%r121+4360];
	fma.rn.f32 	%f315, %f141, %f314, %f313;
	ld.shared.f32 	%f316, [%r121+4364];
	fma.rn.f32 	%f317, %f144, %f316, %f315;
	ld.shared.f32 	%f318, [%r121+4368];
	fma.rn.f32 	%f319, %f147, %f318, %f317;
	ld.shared.f32 	%f320, [%r121+4372];
	fma.rn.f32 	%f321, %f150, %f320, %f319;
	ld.shared.f32 	%f322, [%r121+4376];
	fma.rn.f32 	%f323, %f153, %f322, %f321;
	ld.shared.f32 	%f324, [%r121+4380];
	fma.rn.f32 	%f325, %f156, %f324, %f323;
	ld.shared.f32 	%f326, [%r121+4384];
	fma.rn.f32 	%f327, %f159, %f326, %f325;
	ld.shared.f32 	%f328, [%r121+4388];
	fma.rn.f32 	%f329, %f162, %f328, %f327;
	ld.shared.f32 	%f330, [%r121+4392];
	fma.rn.f32 	%f331, %f165, %f330, %f329;
	ld.shared.f32 	%f332, [%r121+4396];
	fma.rn.f32 	%f333, %f168, %f332, %f331;
	ld.shared.f32 	%f334, [%r121+4400];
	fma.rn.f32 	%f335, %f171, %f334, %f333;
	ld.shared.f32 	%f336, [%r121+4404];
	fma.rn.f32 	%f337, %f174, %f336, %f335;
	ld.shared.f32 	%f338, [%r121+4408];
	fma.rn.f32 	%f339, %f177, %f338, %f337;
	ld.shared.f32 	%f340, [%r121+4412];
	fma.rn.f32 	%f341, %f180, %f340, %f339;
	ld.shared.f32 	%f342, [%r121+4416];
	fma.rn.f32 	%f343, %f183, %f342, %f341;
	ld.shared.f32 	%f344, [%r121+4420];
	fma.rn.f32 	%f345, %f186, %f344, %f343;
	ld.shared.f32 	%f346, [%r121+4424];
	fma.rn.f32 	%f347, %f189, %f346, %f345;
	ld.shared.f32 	%f348, [%r121+4428];
	fma.rn.f32 	%f349, %f192, %f348, %f347;
	ld.shared.f32 	%f350, [%r121+4432];
	fma.rn.f32 	%f351, %f195, %f350, %f349;
	ld.shared.f32 	%f352, [%r121+4436];
	fma.rn.f32 	%f353, %f198, %f352, %f351;
	ld.shared.f32 	%f354, [%r121+4440];
	fma.rn.f32 	%f355, %f201, %f354, %f353;
	ld.shared.f32 	%f356, [%r121+4444];
	fma.rn.f32 	%f357, %f204, %f356, %f355;
	ld.shared.f32 	%f358, [%r121+4448];
	fma.rn.f32 	%f359, %f207, %f358, %f357;
	ld.shared.f32 	%f360, [%r121+4452];
	fma.rn.f32 	%f361, %f210, %f360, %f359;
	ld.shared.f32 	%f362, [%r121+4456];
	fma.rn.f32 	%f363, %f213, %f362, %f361;
	ld.shared.f32 	%f364, [%r121+4460];
	fma.rn.f32 	%f365, %f216, %f364, %f363;
	ld.shared.f32 	%f366, [%r121+4464];
	fma.rn.f32 	%f367, %f219, %f366, %f365;
	ld.shared.f32 	%f368, [%r121+4468];
	fma.rn.f32 	%f369, %f222, %f368, %f367;
	ld.shared.f32 	%f370, [%r121+4472];
	fma.rn.f32 	%f371, %f225, %f370, %f369;
	ld.shared.f32 	%f372, [%r121+4476];
	fma.rn.f32 	%f373, %f228, %f372, %f371;
	ld.shared.f32 	%f374, [%r121+4480];
	fma.rn.f32 	%f375, %f231, %f374, %f373;
	ld.shared.f32 	%f376, [%r121+4484];
	fma.rn.f32 	%f377, %f234, %f376, %f375;
	ld.shared.f32 	%f378, [%r121+4488];
	fma.rn.f32 	%f379, %f237, %f378, %f377;
	ld.shared.f32 	%f380, [%r121+4492];
	fma.rn.f32 	%f381, %f240, %f380, %f379;
	ld.shared.f32 	%f382, [%r121+4496];
	fma.rn.f32 	%f383, %f243, %f382, %f381;
	ld.shared.f32 	%f384, [%r121+4500];
	fma.rn.f32 	%f385, %f246, %f384, %f383;
	ld.shared.f32 	%f386, [%r121+4504];
	fma.rn.f32 	%f387, %f249, %f386, %f385;
	ld.shared.f32 	%f388, [%r121+4508];
	fma.rn.f32 	%f389, %f252, %f388, %f387;
	ld.shared.f32 	%f390, [%r121+4512];
	fma.rn.f32 	%f391, %f255, %f390, %f389;
	ld.shared.f32 	%f392, [%r121+4516];
	fma.rn.f32 	%f393, %f258, %f392, %f391;
	ld.shared.f32 	%f394, [%r121+4520];
	fma.rn.f32 	%f395, %f261, %f394, %f393;
	ld.shared.f32 	%f396, [%r121+4524];
	fma.rn.f32 	%f397, %f264, %f396, %f395;
	ld.shared.f32 	%f398, [%r121+4528];
	fma.rn.f32 	%f399, %f267, %f398, %f397;
	ld.shared.f32 	%f400, [%r121+4532];
	fma.rn.f32 	%f401, %f270, %f400, %f399;
	ld.shared.f32 	%f402, [%r121+4536];
	fma.rn.f32 	%f403, %f273, %f402, %f401;
	ld.shared.f32 	%f404, [%r121+4540];
	fma.rn.f32 	%f1639, %f276, %f404, %f403;
	ld.shared.f32 	%f405, [%r121+8576];
	fma.rn.f32 	%f406, %f87, %f405, %f1638;
	ld.shared.f32 	%f407, [%r121+8580];
	fma.rn.f32 	%f408, %f90, %f407, %f406;
	ld.shared.f32 	%f409, [%r121+8584];
	fma.rn.f32 	%f410, %f93, %f409, %f408;
	ld.shared.f32 	%f411, [%r121+8588];
	fma.rn.f32 	%f412, %f96, %f411, %f410;
	ld.shared.f32 	%f413, [%r121+8592];
	fma.rn.f32 	%f414, %f99, %f413, %f412;
	ld.shared.f32 	%f415, [%r121+8596];
	fma.rn.f32 	%f416, %f102, %f415, %f414;
	ld.shared.f32 	%f417, [%r121+8600];
	fma.rn.f32 	%f418, %f105, %f417, %f416;
	ld.shared.f32 	%f419, [%r121+8604];
	fma.rn.f32 	%f420, %f108, %f419, %f418;
	ld.shared.f32 	%f421, [%r121+8608];
	fma.rn.f32 	%f422, %f111, %f421, %f420;
	ld.shared.f32 	%f423, [%r121+8612];
	fma.rn.f32 	%f424, %f114, %f423, %f422;
	ld.shared.f32 	%f425, [%r121+8616];
	fma.rn.f32 	%f426, %f117, %f425, %f424;
	ld.shared.f32 	%f427, [%r121+8620];
	fma.rn.f32 	%f428, %f120, %f427, %f426;
	ld.shared.f32 	%f429, [%r121+8624];
	fma.rn.f32 	%f430, %f123, %f429, %f428;
	ld.shared.f32 	%f431, [%r121+8628];
	fma.rn.f32 	%f432, %f126, %f431, %f430;
	ld.shared.f32 	%f433, [%r121+8632];
	fma.rn.f32 	%f434, %f129, %f433, %f432;
	ld.shared.f32 	%f435, [%r121+8636];
	fma.rn.f32 	%f436, %f132, %f435, %f434;
	ld.shared.f32 	%f437, [%r121+8640];
	fma.rn.f32 	%f438, %f135, %f437, %f436;
	ld.shared.f32 	%f439, [%r121+8644];
	fma.rn.f32 	%f440, %f138, %f439, %f438;
	ld.shared.f32 	%f441, [%r121+8648];
	fma.rn.f32 	%f442, %f141, %f441, %f440;
	ld.shared.f32 	%f443, [%r121+8652];
	fma.rn.f32 	%f444, %f144, %f443, %f442;
	ld.shared.f32 	%f445, [%r121+8656];
	fma.rn.f32 	%f446, %f147, %f445, %f444;
	ld.shared.f32 	%f447, [%r121+8660];
	fma.rn.f32 	%f448, %f150, %f447, %f446;
	ld.shared.f32 	%f449, [%r121+8664];
	fma.rn.f32 	%f450, %f153, %f449, %f448;
	ld.shared.f32 	%f451, [%r121+8668];
	fma.rn.f32 	%f452, %f156, %f451, %f450;
	ld.shared.f32 	%f453, [%r121+8672];
	fma.rn.f32 	%f454, %f159, %f453, %f452;
	ld.shared.f32 	%f455, [%r121+8676];
	fma.rn.f32 	%f456, %f162, %f455, %f454;
	ld.shared.f32 	%f457, [%r121+8680];
	fma.rn.f32 	%f458, %f165, %f457, %f456;
	ld.shared.f32 	%f459, [%r121+8684];
	fma.rn.f32 	%f460, %f168, %f459, %f458;
	ld.shared.f32 	%f461, [%r121+8688];
	fma.rn.f32 	%f462, %f171, %f461, %f460;
	ld.shared.f32 	%f463, [%r121+8692];
	fma.rn.f32 	%f464, %f174, %f463, %f462;
	ld.shared.f32 	%f465, [%r121+8696];
	fma.rn.f32 	%f466, %f177, %f465, %f464;
	ld.shared.f32 	%f467, [%r121+8700];
	fma.rn.f32 	%f468, %f180, %f467, %f466;
	ld.shared.f32 	%f469, [%r121+8704];
	fma.rn.f32 	%f470, %f183, %f469, %f468;
	ld.shared.f32 	%f471, [%r121+8708];
	fma.rn.f32 	%f472, %f186, %f471, %f470;
	ld.shared.f32 	%f473, [%r121+8712];
	fma.rn.f32 	%f474, %f189, %f473, %f472;
	ld.shared.f32 	%f475, [%r121+8716];
	fma.rn.f32 	%f476, %f192, %f475, %f474;
	ld.shared.f32 	%f477, [%r121+8720];
	fma.rn.f32 	%f478, %f195, %f477, %f476;
	ld.shared.f32 	%f479, [%r121+8724];
	fma.rn.f32 	%f480, %f198, %f479, %f478;
	ld.shared.f32 	%f481, [%r121+8728];
	fma.rn.f32 	%f482, %f201, %f481, %f480;
	ld.shared.f32 	%f483, [%r121+8732];
	fma.rn.f32 	%f484, %f204, %f483, %f482;
	ld.shared.f32 	%f485, [%r121+8736];
	fma.rn.f32 	%f486, %f207, %f485, %f484;
	ld.shared.f32 	%f487, [%r121+8740];
	fma.rn.f32 	%f488, %f210, %f487, %f486;
	ld.shared.f32 	%f489, [%r121+8744];
	fma.rn.f32 	%f490, %f213, %f489, %f488;
	ld.shared.f32 	%f491, [%r121+8748];
	fma.rn.f32 	%f492, %f216, %f491, %f490;
	ld.shared.f32 	%f493, [%r121+8752];
	fma.rn.f32 	%f494, %f219, %f493, %f492;
	ld.shared.f32 	%f495, [%r121+8756];
	fma.rn.f32 	%f496, %f222, %f495, %f494;
	ld.shared.f32 	%f497, [%r121+8760];
	fma.rn.f32 	%f498, %f225, %f497, %f496;
	ld.shared.f32 	%f499, [%r121+8764];
	fma.rn.f32 	%f500, %f228, %f499, %f498;
	ld.shared.f32 	%f501, [%r121+8768];
	fma.rn.f32 	%f502, %f231, %f501, %f500;
	ld.shared.f32 	%f503, [%r121+8772];
	fma.rn.f32 	%f504, %f234, %f503, %f502;
	ld.shared.f32 	%f505, [%r121+8776];
	fma.rn.f32 	%f506, %f237, %f505, %f504;
	ld.shared.f32 	%f507, [%r121+8780];
	fma.rn.f32 	%f508, %f240, %f507, %f506;
	ld.shared.f32 	%f509, [%r121+8784];
	fma.rn.f32 	%f510, %f243, %f509, %f508;
	ld.shared.f32 	%f511, [%r121+8788];
	fma.rn.f32 	%f512, %f246, %f511, %f510;
	ld.shared.f32 	%f513, [%r121+8792];
	fma.rn.f32 	%f514, %f249, %f513, %f512;
	ld.shared.f32 	%f515, [%r121+8796];
	fma.rn.f32 	%f516, %f252, %f515, %f514;
	ld.shared.f32 	%f517, [%r121+8800];
	fma.rn.f32 	%f518, %f255, %f517, %f516;
	ld.shared.f32 	%f519, [%r121+8804];
	fma.rn.f32 	%f520, %f258, %f519, %f518;
	ld.shared.f32 	%f521, [%r121+8808];
	fma.rn.f32 	%f522, %f261, %f521, %f520;
	ld.shared.f32 	%f523, [%r121+8812];
	fma.rn.f32 	%f524, %f264, %f523, %f522;
	ld.shared.f32 	%f525, [%r121+8816];
	fma.rn.f32 	%f526, %f267, %f525, %f524;
	ld.shared.f32 	%f527, [%r121+8820];
	fma.rn.f32 	%f528, %f270, %f527, %f526;
	ld.shared.f32 	%f529, [%r121+8824];
	fma.rn.f32 	%f530, %f273, %f529, %f528;
	ld.shared.f32 	%f531, [%r121+8828];
	fma.rn.f32 	%f1638, %f276, %f531, %f530;
	ld.shared.f32 	%f532, [%r121+12864];
	fma.rn.f32 	%f533, %f87, %f532, %f1637;
	ld.shared.f32 	%f534, [%r121+12868];
	fma.rn.f32 	%f535, %f90, %f534, %f533;
	ld.shared.f32 	%f536, [%r121+12872];
	fma.rn.f32 	%f537, %f93, %f536, %f535;
	ld.shared.f32 	%f538, [%r121+12876];
	fma.rn.f32 	%f539, %f96, %f538, %f537;
	ld.shared.f32 	%f540, [%r121+12880];
	fma.rn.f32 	%f541, %f99, %f540, %f539;
	ld.shared.f32 	%f542, [%r121+12884];
	fma.rn.f32 	%f543, %f102, %f542, %f541;
	ld.shared.f32 	%f544, [%r121+12888];
	fma.rn.f32 	%f545, %f105, %f544, %f543;
	ld.shared.f32 	%f546, [%r121+12892];
	fma.rn.f32 	%f547, %f108, %f546, %f545;
	ld.shared.f32 	%f548, [%r121+12896];
	fma.rn.f32 	%f549, %f111, %f548, %f547;
	ld.shared.f32 	%f550, [%r121+12900];
	fma.rn.f32 	%f551, %f114, %f550, %f549;
	ld.shared.f32 	%f552, [%r121+12904];
	fma.rn.f32 	%f553, %f117, %f552, %f551;
	ld.shared.f32 	%f554, [%r121+12908];
	fma.rn.f32 	%f555, %f120, %f554, %f553;
	ld.shared.f32 	%f556, [%r121+12912];
	fma.rn.f32 	%f557, %f123, %f556, %f555;
	ld.shared.f32 	%f558, [%r121+12916];
	fma.rn.f32 	%f559, %f126, %f558, %f557;
	ld.shared.f32 	%f560, [%r121+12920];
	fma.rn.f32 	%f561, %f129, %f560, %f559;
	ld.shared.f32 	%f562, [%r121+12924];
	fma.rn.f32 	%f563, %f132, %f562, %f561;
	ld.shared.f32 	%f564, [%r121+12928];
	fma.rn.f32 	%f565, %f135, %f564, %f563;
	ld.shared.f32 	%f566, [%r121+12932];
	fma.rn.f32 	%f567, %f138, %f566, %f565;
	ld.shared.f32 	%f568, [%r121+12936];
	fma.rn.f32 	%f569, %f141, %f568, %f567;
	ld.shared.f32 	%f570, [%r121+12940];
	fma.rn.f32 	%f571, %f144, %f570, %f569;
	ld.shared.f32 	%f572, [%r121+12944];
	fma.rn.f32 	%f573, %f147, %f572, %f571;
	ld.shared.f32 	%f574, [%r121+12948];
	fma.rn.f32 	%f575, %f150, %f574, %f573;
	ld.shared.f32 	%f576, [%r121+12952];
	fma.rn.f32 	%f577, %f153, %f576, %f575;
	ld.shared.f32 	%f578, [%r121+12956];
	fma.rn.f32 	%f579, %f156, %f578, %f577;
	ld.shared.f32 	%f580, [%r121+12960];
	fma.rn.f32 	%f581, %f159, %f580, %f579;
	ld.shared.f32 	%f582, [%r121+12964];
	fma.rn.f32 	%f583, %f162, %f582, %f581;
	ld.shared.f32 	%f584, [%r121+12968];
	fma.rn.f32 	%f585, %f165, %f584, %f583;
	ld.shared.f32 	%f586, [%r121+12972];
	fma.rn.f32 	%f587, %f168, %f586, %f585;
	ld.shared.f32 	%f588, [%r121+12976];
	fma.rn.f32 	%f589, %f171, %f588, %f587;
	ld.shared.f32 	%f590, [%r121+12980];
	fma.rn.f32 	%f591, %f174, %f590, %f589;
	ld.shared.f32 	%f592, [%r121+12984];
	fma.rn.f32 	%f593, %f177, %f592, %f591;
	ld.shared.f32 	%f594, [%r121+12988];
	fma.rn.f32 	%f595, %f180, %f594, %f593;
	ld.shared.f32 	%f596, [%r121+12992];
	fma.rn.f32 	%f597, %f183, %f596, %f595;
	ld.shared.f32 	%f598, [%r121+12996];
	fma.rn.f32 	%f599, %f186, %f598, %f597;
	ld.shared.f32 	%f600, [%r121+13000];
	fma.rn.f32 	%f601, %f189, %f600, %f599;
	ld.shared.f32 	%f602, [%r121+13004];
	fma.rn.f32 	%f603, %f192, %f602, %f601;
	ld.shared.f32 	%f604, [%r121+13008];
	fma.rn.f32 	%f605, %f195, %f604, %f603;
	ld.shared.f32 	%f606, [%r121+13012];
	fma.rn.f32 	%f607, %f198, %f606, %f605;
	ld.shared.f32 	%f608, [%r121+13016];
	fma.rn.f32 	%f609, %f201, %f608, %f607;
	ld.shared.f32 	%f610, [%r121+13020];
	fma.rn.f32 	%f611, %f204, %f610, %f609;
	ld.shared.f32 	%f612, [%r121+13024];
	fma.rn.f32 	%f613, %f207, %f612, %f611;
	ld.shared.f32 	%f614, [%r121+13028];
	fma.rn.f32 	%f615, %f210, %f614, %f613;
	ld.shared.f32 	%f616, [%r121+13032];
	fma.rn.f32 	%f617, %f213, %f616, %f615;
	ld.shared.f32 	%f618, [%r121+13036];
	fma.rn.f32 	%f619, %f216, %f618, %f617;
	ld.shared.f32 	%f620, [%r121+13040];
	fma.rn.f32 	%f621, %f219, %f620, %f619;
	ld.shared.f32 	%f622, [%r121+13044];
	fma.rn.f32 	%f623, %f222, %f622, %f621;
	ld.shared.f32 	%f624, [%r121+13048];
	fma.rn.f32 	%f625, %f225, %f624, %f623;
	ld.shared.f32 	%f626, [%r121+13052];
	fma.rn.f32 	%f627, %f228, %f626, %f625;
	ld.shared.f32 	%f628, [%r121+13056];
	fma.rn.f32 	%f629, %f231, %f628, %f627;
	ld.shared.f32 	%f630, [%r121+13060];
	fma.rn.f32 	%f631, %f234, %f630, %f629;
	ld.shared.f32 	%f632, [%r121+13064];
	fma.rn.f32 	%f633, %f237, %f632, %f631;
	ld.shared.f32 	%f634, [%r121+13068];
	fma.rn.f32 	%f635, %f240, %f634, %f633;
	ld.shared.f32 	%f636, [%r121+13072];
	fma.rn.f32 	%f637, %f243, %f636, %f635;
	ld.shared.f32 	%f638, [%r121+13076];
	fma.rn.f32 	%f639, %f246, %f638, %f637;
	ld.shared.f32 	%f640, [%r121+13080];
	fma.rn.f32 	%f641, %f249, %f640, %f639;
	ld.shared.f32 	%f642, [%r121+13084];
	fma.rn.f32 	%f643, %f252, %f642, %f641;
	ld.shared.f32 	%f644, [%r121+13088];
	fma.rn.f32 	%f645, %f255, %f644, %f643;
	ld.shared.f32 	%f646, [%r121+13092];
	fma.rn.f32 	%f647, %f258, %f646, %f645;
	ld.shared.f32 	%f648, [%r121+13096];
	fma.rn.f32 	%f649, %f261, %f648, %f647;
	ld.shared.f32 	%f650, [%r121+13100];
	fma.rn.f32 	%f651, %f264, %f650, %f649;
	ld.shared.f32 	%f652, [%r121+13104];
	fma.rn.f32 	%f653, %f267, %f652, %f651;
	ld.shared.f32 	%f654, [%r121+13108];
	fma.rn.f32 	%f655, %f270, %f654, %f653;
	ld.shared.f32 	%f656, [%r121+13112];
	fma.rn.f32 	%f657, %f273, %f656, %f655;
	ld.shared.f32 	%f658, [%r121+13116];
	fma.rn.f32 	%f1637, %f276, %f658, %f657;
	ld.shared.f32 	%f659, [%r118+4288];
	fma.rn.f32 	%f660, %f659, %f88, %f1636;
	ld.shared.f32 	%f661, [%r118+4292];
	fma.rn.f32 	%f662, %f661, %f91, %f660;
	ld.shared.f32 	%f663, [%r118+4296];
	fma.rn.f32 	%f664, %f663, %f94, %f662;
	ld.shared.f32 	%f665, [%r118+4300];
	fma.rn.f32 	%f666, %f665, %f97, %f664;
	ld.shared.f32 	%f667, [%r118+4304];
	fma.rn.f32 	%f668, %f667, %f100, %f666;
	ld.shared.f32 	%f669, [%r118+4308];
	fma.rn.f32 	%f670, %f669, %f103, %f668;
	ld.shared.f32 	%f671, [%r118+4312];
	fma.rn.f32 	%f672, %f671, %f106, %f670;
	ld.shared.f32 	%f673, [%r118+4316];
	fma.rn.f32 	%f674, %f673, %f109, %f672;
	ld.shared.f32 	%f675, [%r118+4320];
	fma.rn.f32 	%f676, %f675, %f112, %f674;
	ld.shared.f32 	%f677, [%r118+4324];
	fma.rn.f32 	%f678, %f677, %f115, %f676;
	ld.shared.f32 	%f679, [%r118+4328];
	fma.rn.f32 	%f680, %f679, %f118, %f678;
	ld.shared.f32 	%f681, [%r118+4332];
	fma.rn.f32 	%f682, %f681, %f121, %f680;
	ld.shared.f32 	%f683, [%r118+4336];
	fma.rn.f32 	%f684, %f683, %f124, %f682;
	ld.shared.f32 	%f685, [%r118+4340];
	fma.rn.f32 	%f686, %f685, %f127, %f684;
	ld.shared.f32 	%f687, [%r118+4344];
	fma.rn.f32 	%f688, %f687, %f130, %f686;
	ld.shared.f32 	%f689, [%r118+4348];
	fma.rn.f32 	%f690, %f689, %f133, %f688;
	ld.shared.f32 	%f691, [%r118+4352];
	fma.rn.f32 	%f692, %f691, %f136, %f690;
	ld.shared.f32 	%f693, [%r118+4356];
	fma.rn.f32 	%f694, %f693, %f139, %f692;
	ld.shared.f32 	%f695, [%r118+4360];
	fma.rn.f32 	%f696, %f695, %f142, %f694;
	ld.shared.f32 	%f697, [%r118+4364];
	fma.rn.f32 	%f698, %f697, %f145, %f696;
	ld.shared.f32 	%f699, [%r118+4368];
	fma.rn.f32 	%f700, %f699, %f148, %f698;
	ld.shared.f32 	%f701, [%r118+4372];
	fma.rn.f32 	%f702, %f701, %f151, %f700;
	ld.shared.f32 	%f703, [%r118+4376];
	fma.rn.f32 	%f704, %f703, %f154, %f702;
	ld.shared.f32 	%f705, [%r118+4380];
	fma.rn.f32 	%f706, %f705, %f157, %f704;
	ld.shared.f32 	%f707, [%r118+4384];
	fma.rn.f32 	%f708, %f707, %f160, %f706;
	ld.shared.f32 	%f709, [%r118+4388];
	fma.rn.f32 	%f710, %f709, %f163, %f708;
	ld.shared.f32 	%f711, [%r118+4392];
	fma.rn.f32 	%f712, %f711, %f166, %f710;
	ld.shared.f32 	%f713, [%r118+4396];
	fma.rn.f32 	%f714, %f713, %f169, %f712;
	ld.shared.f32 	%f715, [%r118+4400];
	fma.rn.f32 	%f716, %f715, %f172, %f714;
	ld.shared.f32 	%f717, [%r118+4404];
	fma.rn.f32 	%f718, %f717, %f175, %f716;
	ld.shared.f32 	%f719, [%r118+4408];
	fma.rn.f32 	%f720, %f719, %f178, %f718;
	ld.shared.f32 	%f721, [%r118+4412];
	fma.rn.f32 	%f722, %f721, %f181, %f720;
	ld.shared.f32 	%f723, [%r118+4416];
	fma.rn.f32 	%f724, %f723, %f184, %f722;
	ld.shared.f32 	%f725, [%r118+4420];
	fma.rn.f32 	%f726, %f725, %f187, %f724;
	ld.shared.f32 	%f727, [%r118+4424];
	fma.rn.f32 	%f728, %f727, %f190, %f726;
	ld.shared.f32 	%f729, [%r118+4428];
	fma.rn.f32 	%f730, %f729, %f193, %f728;
	ld.shared.f32 	%f731, [%r118+4432];
	fma.rn.f32 	%f732, %f731, %f196, %f730;
	ld.shared.f32 	%f733, [%r118+4436];
	fma.rn.f32 	%f734, %f733, %f199, %f732;
	ld.shared.f32 	%f735, [%r118+4440];
	fma.rn.f32 	%f736, %f735, %f202, %f734;
	ld.shared.f32 	%f737, [%r118+4444];
	fma.rn.f32 	%f738, %f737, %f205, %f736;
	ld.shared.f32 	%f739, [%r118+4448];
	fma.rn.f32 	%f740, %f739, %f208, %f738;
	ld.shared.f32 	%f741, [%r118+4452];
	fma.rn.f32 	%f742, %f741, %f211, %f740;
	ld.shared.f32 	%f743, [%r118+4456];
	fma.rn.f32 	%f744, %f743, %f214, %f742;
	ld.shared.f32 	%f745, [%r118+4460];
	fma.rn.f32 	%f746, %f745, %f217, %f744;
	ld.shared.f32 	%f747, [%r118+4464];
	fma.rn.f32 	%f748, %f747, %f220, %f746;
	ld.shared.f32 	%f749, [%r118+4468];
	fma.rn.f32 	%f750, %f749, %f223, %f748;
	ld.shared.f32 	%f751, [%r118+4472];
	fma.rn.f32 	%f752, %f751, %f226, %f750;
	ld.shared.f32 	%f753, [%r118+4476];
	fma.rn.f32 	%f754, %f753, %f229, %f752;
	ld.shared.f32 	%f755, [%r118+4480];
	fma.rn.f32 	%f756, %f755, %f232, %f754;
	ld.shared.f32 	%f757, [%r118+4484];
	fma.rn.f32 	%f758, %f757, %f235, %f756;
	ld.shared.f32 	%f759, [%r118+4488];
	fma.rn.f32 	%f760, %f759, %f238, %f758;
	ld.shared.f32 	%f761, [%r118+4492];
	fma.rn.f32 	%f762, %f761, %f241, %f760;
	ld.shared.f32 	%f763, [%r118+4496];
	fma.rn.f32 	%f764, %f763, %f244, %f762;
	ld.shared.f32 	%f765, [%r118+4500];
	fma.rn.f32 	%f766, %f765, %f247, %f764;
	ld.shared.f32 	%f767, [%r118+4504];
	fma.rn.f32 	%f768, %f767, %f250, %f766;
	ld.shared.f32 	%f769, [%r118+4508];
	fma.rn.f32 	%f770, %f769, %f253, %f768;
	ld.shared.f32 	%f771, [%r118+4512];
	fma.rn.f32 	%f772, %f771, %f256, %f770;
	ld.shared.f32 	%f773, [%r118+4516];
	fma.rn.f32 	%f774, %f773, %f259, %f772;
	ld.shared.f32 	%f775, [%r118+4520];
	fma.rn.f32 	%f776, %f775, %f262, %f774;
	ld.shared.f32 	%f777, [%r118+4524];
	fma.rn.f32 	%f778, %f777, %f265, %f776;
	ld.shared.f32 	%f779, [%r118+4528];
	fma.rn.f32 	%f780, %f779, %f268, %f778;
	ld.shared.f32 	%f781, [%r118+4532];
	fma.rn.f32 	%f782, %f781, %f271, %f780;
	ld.shared.f32 	%f783, [%r118+4536];
	fma.rn.f32 	%f784, %f783, %f274, %f782;
	ld.shared.f32 	%f785, [%r118+4540];
	fma.rn.f32 	%f1636, %f785, %f277, %f784;
	fma.rn.f32 	%f786, %f659, %f278, %f1635;
	fma.rn.f32 	%f787, %f661, %f280, %f786;
	fma.rn.f32 	%f788, %f663, %f282, %f787;
	fma.rn.f32 	%f789, %f665, %f284, %f788;
	fma.rn.f32 	%f790, %f667, %f286, %f789;
	fma.rn.f32 	%f791, %f669, %f288, %f790;
	fma.rn.f32 	%f792, %f671, %f290, %f791;
	fma.rn.f32 	%f793, %f673, %f292, %f792;
	fma.rn.f32 	%f794, %f675, %f294, %f793;
	fma.rn.f32 	%f795, %f677, %f296, %f794;
	fma.rn.f32 	%f796, %f679, %f298, %f795;
	fma.rn.f32 	%f797, %f681, %f300, %f796;
	fma.rn.f32 	%f798, %f683, %f302, %f797;
	fma.rn.f32 	%f799, %f685, %f304, %f798;
	fma.rn.f32 	%f800, %f687, %f306, %f799;
	fma.rn.f32 	%f801, %f689, %f308, %f800;
	fma.rn.f32 	%f802, %f691, %f310, %f801;
	fma.rn.f32 	%f803, %f693, %f312, %f802;
	fma.rn.f32 	%f804, %f695, %f314, %f803;
	fma.rn.f32 	%f805, %f697, %f316, %f804;
	fma.rn.f32 	%f806, %f699, %f318, %f805;
	fma.rn.f32 	%f807, %f701, %f320, %f806;
	fma.rn.f32 	%f808, %f703, %f322, %f807;
	fma.rn.f32 	%f809, %f705, %f324, %f808;
	fma.rn.f32 	%f810, %f707, %f326, %f809;
	fma.rn.f32 	%f811, %f709, %f328, %f810;
	fma.rn.f32 	%f812, %f711, %f330, %f811;
	fma.rn.f32 	%f813, %f713, %f332, %f812;
	fma.rn.f32 	%f814, %f715, %f334, %f813;
	fma.rn.f32 	%f815, %f717, %f336, %f814;
	fma.rn.f32 	%f816, %f719, %f338, %f815;
	fma.rn.f32 	%f817, %f721, %f340, %f816;
	fma.rn.f32 	%f818, %f723, %f342, %f817;
	fma.rn.f32 	%f819, %f725, %f344, %f818;
	fma.rn.f32 	%f820, %f727, %f346, %f819;
	fma.rn.f32 	%f821, %f729, %f348, %f820;
	fma.rn.f32 	%f822, %f731, %f350, %f821;
	fma.rn.f32 	%f823, %f733, %f352, %f822;
	fma.rn.f32 	%f824, %f735, %f354, %f823;
	fma.rn.f32 	%f825, %f737, %f356, %f824;
	fma.rn.f32 	%f826, %f739, %f358, %f825;
	fma.rn.f32 	%f827, %f741, %f360, %f826;
	fma.rn.f32 	%f828, %f743, %f362, %f827;
	fma.rn.f32 	%f829, %f745, %f364, %f828;
	fma.rn.f32 	%f830, %f747, %f366, %f829;
	fma.rn.f32 	%f831, %f749, %f368, %f830;
	fma.rn.f32 	%f832, %f751, %f370, %f831;
	fma.rn.f32 	%f833, %f753, %f372, %f832;
	fma.rn.f32 	%f834, %f755, %f374, %f833;
	fma.rn.f32 	%f835, %f757, %f376, %f834;
	fma.rn.f32 	%f836, %f759, %f378, %f835;
	fma.rn.f32 	%f837, %f761, %f380, %f836;
	fma.rn.f32 	%f838, %f763, %f382, %f837;
	fma.rn.f32 	%f839, %f765, %f384, %f838;
	fma.rn.f32 	%f840, %f767, %f386, %f839;
	fma.rn.f32 	%f841, %f769, %f388, %f840;
	fma.rn.f32 	%f842, %f771, %f390, %f841;
	fma.rn.f32 	%f843, %f773, %f392, %f842;
	fma.rn.f32 	%f844, %f775, %f394, %f843;
	fma.rn.f32 	%f845, %f777, %f396, %f844;
	fma.rn.f32 	%f846, %f779, %f398, %f845;
	fma.rn.f32 	%f847, %f781, %f400, %f846;
	fma.rn.f32 	%f848, %f783, %f402, %f847;
	fma.rn.f32 	%f1635, %f785, %f404, %f848;
	fma.rn.f32 	%f849, %f659, %f405, %f1634;
	fma.rn.f32 	%f850, %f661, %f407, %f849;
	fma.rn.f32 	%f851, %f663, %f409, %f850;
	fma.rn.f32 	%f852, %f665, %f411, %f851;
	fma.rn.f32 	%f853, %f667, %f413, %f852;
	fma.rn.f32 	%f854, %f669, %f415, %f853;
	fma.rn.f32 	%f855, %f671, %f417, %f854;
	fma.rn.f32 	%f856, %f673, %f419, %f855;
	fma.rn.f32 	%f857, %f675, %f421, %f856;
	fma.rn.f32 	%f858, %f677, %f423, %f857;
	fma.rn.f32 	%f859, %f679, %f425, %f858;
	fma.rn.f32 	%f860, %f681, %f427, %f859;
	fma.rn.f32 	%f861, %f683, %f429, %f860;
	fma.rn.f32 	%f862, %f685, %f431, %f861;
	fma.rn.f32 	%f863, %f687, %f433, %f862;
	fma.rn.f32 	%f864, %f689, %f435, %f863;
	fma.rn.f32 	%f865, %f691, %f437, %f864;
	fma.rn.f32 	%f866, %f693, %f439, %f865;
	fma.rn.f32 	%f867, %f695, %f441, %f866;
	fma.rn.f32 	%f868, %f697, %f443, %f867;
	fma.rn.f32 	%f869, %f699, %f445, %f868;
	fma.rn.f32 	%f870, %f701, %f447, %f869;
	fma.rn.f32 	%f871, %f703, %f449, %f870;
	fma.rn.f32 	%f872, %f705, %f451, %f871;
	fma.rn.f32 	%f873, %f707, %f453, %f872;
	fma.rn.f32 	%f874, %f709, %f455, %f873;
	fma.rn.f32 	%f875, %f711, %f457, %f874;
	fma.rn.f32 	%f876, %f713, %f459, %f875;
	fma.rn.f32 	%f877, %f715, %f461, %f876;
	fma.rn.f32 	%f878, %f717, %f463, %f877;
	fma.rn.f32 	%f879, %f719, %f465, %f878;
	fma.rn.f32 	%f880, %f721, %f467, %f879;
	fma.rn.f32 	%f881, %f723, %f469, %f880;
	fma.rn.f32 	%f882, %f725, %f471, %f881;
	fma.rn.f32 	%f883, %f727, %f473, %f882;
	fma.rn.f32 	%f884, %f729, %f475, %f883;
	fma.rn.f32 	%f885, %f731, %f477, %f884;
	fma.rn.f32 	%f886, %f733, %f479, %f885;
	fma.rn.f32 	%f887, %f735, %f481, %f886;
	fma.rn.f32 	%f888, %f737, %f483, %f887;
	fma.rn.f32 	%f889, %f739, %f485, %f888;
	fma.rn.f32 	%f890, %f741, %f487, %f889;
	fma.rn.f32 	%f891, %f743, %f489, %f890;
	fma.rn.f32 	%f892, %f745, %f491, %f891;
	fma.rn.f32 	%f893, %f747, %f493, %f892;
	fma.rn.f32 	%f894, %f749, %f495, %f893;
	fma.rn.f32 	%f895, %f751, %f497, %f894;
	fma.rn.f32 	%f896, %f753, %f499, %f895;
	fma.rn.f32 	%f897, %f755, %f501, %f896;
	fma.rn.f32 	%f898, %f757, %f503, %f897;
	fma.rn.f32 	%f899, %f759, %f505, %f898;
	fma.rn.f32 	%f900, %f761, %f507, %f899;
	fma.rn.f32 	%f901, %f763, %f509, %f900;
	fma.rn.f32 	%f902, %f765, %f511, %f901;
	fma.rn.f32 	%f903, %f767, %f513, %f902;
	fma.rn.f32 	%f904, %f769, %f515, %f903;
	fma.rn.f32 	%f905, %f771, %f517, %f904;
	fma.rn.f32 	%f906, %f773, %f519, %f905;
	fma.rn.f32 	%f907, %f775, %f521, %f906;
	fma.rn.f32 	%f908, %f777, %f523, %f907;
	fma.rn.f32 	%f909, %f779, %f525, %f908;
	fma.rn.f32 	%f910, %f781, %f527, %f909;
	fma.rn.f32 	%f911, %f783, %f529, %f910;
	fma.rn.f32 	%f1634, %f785, %f531, %f911;
	fma.rn.f32 	%f912, %f659, %f532, %f1633;
	fma.rn.f32 	%f913, %f661, %f534, %f912;
	fma.rn.f32 	%f914, %f663, %f536, %f913;
	fma.rn.f32 	%f915, %f665, %f538, %f914;
	fma.rn.f32 	%f916, %f667, %f540, %f915;
	fma.rn.f32 	%f917, %f669, %f542, %f916;
	fma.rn.f32 	%f918, %f671, %f544, %f917;
	fma.rn.f32 	%f919, %f673, %f546, %f918;
	fma.rn.f32 	%f920, %f675, %f548, %f919;
	fma.rn.f32 	%f921, %f677, %f550, %f920;
	fma.rn.f32 	%f922, %f679, %f552, %f921;
	fma.rn.f32 	%f923, %f681, %f554, %f922;
	fma.rn.f32 	%f924, %f683, %f556, %f923;
	fma.rn.f32 	%f925, %f685, %f558, %f924;
	fma.rn.f32 	%f926, %f687, %f560, %f925;
	fma.rn.f32 	%f927, %f689, %f562, %f926;
	fma.rn.f32 	%f928, %f691, %f564, %f927;
	fma.rn.f32 	%f929, %f693, %f566, %f928;
	fma.rn.f32 	%f930, %f695, %f568, %f929;
	fma.rn.f32 	%f931, %f697, %f570, %f930;
	fma.rn.f32 	%f932, %f699, %f572, %f931;
	fma.rn.f32 	%f933, %f701, %f574, %f932;
	fma.rn.f32 	%f934, %f703, %f576, %f933;
	fma.rn.f32 	%f935, %f705, %f578, %f934;
	fma.rn.f32 	%f936, %f707, %f580, %f935;
	fma.rn.f32 	%f937, %f709, %f582, %f936;
	fma.rn.f32 	%f938, %f711, %f584, %f937;
	fma.rn.f32 	%f939, %f713, %f586, %f938;
	fma.rn.f32 	%f940, %f715, %f588, %f939;
	fma.rn.f32 	%f941, %f717, %f590, %f940;
	fma.rn.f32 	%f942, %f719, %f592, %f941;
	fma.rn.f32 	%f943, %f721, %f594, %f942;
	fma.rn.f32 	%f944, %f723, %f596, %f943;
	fma.rn.f32 	%f945, %f725, %f598, %f944;
	fma.rn.f32 	%f946, %f727, %f600, %f945;
	fma.rn.f32 	%f947, %f729, %f602, %f946;
	fma.rn.f32 	%f948, %f731, %f604, %f947;
	fma.rn.f32 	%f949, %f733, %f606, %f948;
	fma.rn.f32 	%f950, %f735, %f608, %f949;
	fma.rn.f32 	%f951, %f737, %f610, %f950;
	fma.rn.f32 	%f952, %f739, %f612, %f951;
	fma.rn.f32 	%f953, %f741, %f614, %f952;
	fma.rn.f32 	%f954, %f743, %f616, %f953;
	fma.rn.f32 	%f955, %f745, %f618, %f954;
	fma.rn.f32 	%f956, %f747, %f620, %f955;
	fma.rn.f32 	%f957, %f749, %f622, %f956;
	fma.rn.f32 	%f958, %f751, %f624, %f957;
	fma.rn.f32 	%f959, %f753, %f626, %f958;
	fma.rn.f32 	%f960, %f755, %f628, %f959;
	fma.rn.f32 	%f961, %f757, %f630, %f960;
	fma.rn.f32 	%f962, %f759, %f632, %f961;
	fma.rn.f32 	%f963, %f761, %f634, %f962;
	fma.rn.f32 	%f964, %f763, %f636, %f963;
	fma.rn.f32 	%f965, %f765, %f638, %f964;
	fma.rn.f32 	%f966, %f767, %f640, %f965;
	fma.rn.f32 	%f967, %f769, %f642, %f966;
	fma.rn.f32 	%f968, %f771, %f644, %f967;
	fma.rn.f32 	%f969, %f773, %f646, %f968;
	fma.rn.f32 	%f970, %f775, %f648, %f969;
	fma.rn.f32 	%f971, %f777, %f650, %f970;
	fma.rn.f32 	%f972, %f779, %f652, %f971;
	fma.rn.f32 	%f973, %f781, %f654, %f972;
	fma.rn.f32 	%f974, %f783, %f656, %f973;
	fma.rn.f32 	%f1633, %f785, %f658, %f974;
	ld.shared.f32 	%f975, [%r118+8576];
	fma.rn.f32 	%f976, %f975, %f88, %f1632;
	ld.shared.f32 	%f977, [%r118+8580];
	fma.rn.f32 	%f978, %f977, %f91, %f976;
	ld.shared.f32 	%f979, [%r118+8584];
	fma.rn.f32 	%f980, %f979, %f94, %f978;
	ld.shared.f32 	%f981, [%r118+8588];
	fma.rn.f32 	%f982, %f981, %f97, %f980;
	ld.shared.f32 	%f983, [%r118+8592];
	fma.rn.f32 	%f984, %f983, %f100, %f982;
	ld.shared.f32 	%f985, [%r118+8596];
	fma.rn.f32 	%f986, %f985, %f103, %f984;
	ld.shared.f32 	%f987, [%r118+8600];
	fma.rn.f32 	%f988, %f987, %f106, %f986;
	ld.shared.f32 	%f989, [%r118+8604];
	fma.rn.f32 	%f990, %f989, %f109, %f988;
	ld.shared.f32 	%f991, [%r118+8608];
	fma.rn.f32 	%f992, %f991, %f112, %f990;
	ld.shared.f32 	%f993, [%r118+8612];
	fma.rn.f32 	%f994, %f993, %f115, %f992;
	ld.shared.f32 	%f995, [%r118+8616];
	fma.rn.f32 	%f996, %f995, %f118, %f994;
	ld.shared.f32 	%f997, [%r118+8620];
	fma.rn.f32 	%f998, %f997, %f121, %f996;
	ld.shared.f32 	%f999, [%r118+8624];
	fma.rn.f32 	%f1000, %f999, %f124, %f998;
	ld.shared.f32 	%f1001, [%r118+8628];
	fma.rn.f32 	%f1002, %f1001, %f127, %f1000;
	ld.shared.f32 	%f1003, [%r118+8632];
	fma.rn.f32 	%f1004, %f1003, %f130, %f1002;
	ld.shared.f32 	%f1005, [%r118+8636];
	fma.rn.f32 	%f1006, %f1005, %f133, %f1004;
	ld.shared.f32 	%f1007, [%r118+8640];
	fma.rn.f32 	%f1008, %f1007, %f136, %f1006;
	ld.shared.f32 	%f1009, [%r118+8644];
	fma.rn.f32 	%f1010, %f1009, %f139, %f1008;
	ld.shared.f32 	%f1011, [%r118+8648];
	fma.rn.f32 	%f1012, %f1011, %f142, %f1010;
	ld.shared.f32 	%f1013, [%r118+8652];
	fma.rn.f32 	%f1014, %f1013, %f145, %f1012;
	ld.shared.f32 	%f1015, [%r118+8656];
	fma.rn.f32 	%f1016, %f1015, %f148, %f1014;
	ld.shared.f32 	%f1017, [%r118+8660];
	fma.rn.f32 	%f1018, %f1017, %f151, %f1016;
	ld.shared.f32 	%f1019, [%r118+8664];
	fma.rn.f32 	%f1020, %f1019, %f154, %f1018;
	ld.shared.f32 	%f1021, [%r118+8668];
	fma.rn.f32 	%f1022, %f1021, %f157, %f1020;
	ld.shared.f32 	%f1023, [%r118+8672];
	fma.rn.f32 	%f1024, %f1023, %f160, %f1022;
	ld.shared.f32 	%f1025, [%r118+8676];
	fma.rn.f32 	%f1026, %f1025, %f163, %f1024;
	ld.shared.f32 	%f1027, [%r118+8680];
	fma.rn.f32 	%f1028, %f1027, %f166, %f1026;
	ld.shared.f32 	%f1029, [%r118+8684];
	fma.rn.f32 	%f1030, %f1029, %f169, %f1028;
	ld.shared.f32 	%f1031, [%r118+8688];
	fma.rn.f32 	%f1032, %f1031, %f172, %f1030;
	ld.shared.f32 	%f1033, [%r118+8692];
	fma.rn.f32 	%f1034, %f1033, %f175, %f1032;
	ld.shared.f32 	%f1035, [%r118+8696];
	fma.rn.f32 	%f1036, %f1035, %f178, %f1034;
	ld.shared.f32 	%f1037, [%r118+8700];
	fma.rn.f32 	%f1038, %f1037, %f181, %f1036;
	ld.shared.f32 	%f1039, [%r118+8704];
	fma.rn.f32 	%f1040, %f1039, %f184, %f1038;
	ld.shared.f32 	%f1041, [%r118+8708];
	fma.rn.f32 	%f1042, %f1041, %f187, %f1040;
	ld.shared.f32 	%f1043, [%r118+8712];
	fma.rn.f32 	%f1044, %f1043, %f190, %f1042;
	ld.shared.f32 	%f1045, [%r118+8716];
	fma.rn.f32 	%f1046, %f1045, %f193, %f1044;
	ld.shared.f32 	%f1047, [%r118+8720];
	fma.rn.f32 	%f1048, %f1047, %f196, %f1046;
	ld.shared.f32 	%f1049, [%r118+8724];
	fma.rn.f32 	%f1050, %f1049, %f199, %f1048;
	ld.shared.f32 	%f1051, [%r118+8728];
	fma.rn.f32 	%f1052, %f1051, %f202, %f1050;
	ld.shared.f32 	%f1053, [%r118+8732];
	fma.rn.f32 	%f1054, %f1053, %f205, %f1052;
	ld.shared.f32 	%f1055, [%r118+8736];
	fma.rn.f32 	%f1056, %f1055, %f208, %f1054;
	ld.shared.f32 	%f1057, [%r118+8740];
	fma.rn.f32 	%f1058, %f1057, %f211, %f1056;
	ld.shared.f32 	%f1059, [%r118+8744];
	fma.rn.f32 	%f1060, %f1059, %f214, %f1058;
	ld.shared.f32 	%f1061, [%r118+8748];
	fma.rn.f32 	%f1062, %f1061, %f217, %f1060;
	ld.shared.f32 	%f1063, [%r118+8752];
	fma.rn.f32 	%f1064, %f1063, %f220, %f1062;
	ld.shared.f32 	%f1065, [%r118+8756];
	fma.rn.f32 	%f1066, %f1065, %f223, %f1064;
	ld.shared.f32 	%f1067, [%r118+8760];
	fma.rn.f32 	%f1068, %f1067, %f226, %f1066;
	ld.shared.f32 	%f1069, [%r118+8764];
	fma.rn.f32 	%f1070, %f1069, %f229, %f1068;
	ld.shared.f32 	%f1071, [%r118+8768];
	fma.rn.f32 	%f1072, %f1071, %f232, %f1070;
	ld.shared.f32 	%f1073, [%r118+8772];
	fma.rn.f32 	%f1074, %f1073, %f235, %f1072;
	ld.shared.f32 	%f1075, [%r118+8776];
	fma.rn.f32 	%f1076, %f1075, %f238, %f1074;
	ld.shared.f32 	%f1077, [%r118+8780];
	fma.rn.f32 	%f1078, %f1077, %f241, %f1076;
	ld.shared.f32 	%f1079, [%r118+8784];
	fma.rn.f32 	%f1080, %f1079, %f244, %f1078;
	ld.shared.f32 	%f1081, [%r118+8788];
	fma.rn.f32 	%f1082, %f1081, %f247, %f1080;
	ld.shared.f32 	%f1083, [%r118+8792];
	fma.rn.f32 	%f1084, %f1083, %f250, %f1082;
	ld.shared.f32 	%f1085, [%r118+8796];
	fma.rn.f32 	%f1086, %f1085, %f253, %f1084;
	ld.shared.f32 	%f1087, [%r118+8800];
	fma.rn.f32 	%f1088, %f1087, %f256, %f1086;
	ld.shared.f32 	%f1089, [%r118+8804];
	fma.rn.f32 	%f1090, %f1089, %f259, %f1088;
	ld.shared.f32 	%f1091, [%r118+8808];
	fma.rn.f32 	%f1092, %f1091, %f262, %f1090;
	ld.shared.f32 	%f1093, [%r118+8812];
	fma.rn.f32 	%f1094, %f1093, %f265, %f1092;
	ld.shared.f32 	%f1095, [%r118+8816];
	fma.rn.f32 	%f1096, %f1095, %f268, %f1094;
	ld.shared.f32 	%f1097, [%r118+8820];
	fma.rn.f32 	%f1098, %f1097, %f271, %f1096;
	ld.shared.f32 	%f1099, [%r118+8824];
	fma.rn.f32 	%f1100, %f1099, %f274, %f1098;
	ld.shared.f32 	%f1101, [%r118+8828];
	fma.rn.f32 	%f1632, %f1101, %f277, %f1100;
	fma.rn.f32 	%f1102, %f975, %f278, %f1631;
	fma.rn.f32 	%f1103, %f977, %f280, %f1102;
	fma.rn.f32 	%f1104, %f979, %f282, %f1103;
	fma.rn.f32 	%f1105, %f981, %f284, %f1104;
	fma.rn.f32 	%f1106, %f983, %f286, %f1105;
	fma.rn.f32 	%f1107, %f985, %f288, %f1106;
	fma.rn.f32 	%f1108, %f987, %f290, %f1107;
	fma.rn.f32 	%f1109, %f989, %f292, %f1108;
	fma.rn.f32 	%f1110, %f991, %f294, %f1109;
	fma.rn.f32 	%f1111, %f993, %f296, %f1110;
	fma.rn.f32 	%f1112, %f995, %f298, %f1111;
	fma.rn.f32 	%f1113, %f997, %f300, %f1112;
	fma.rn.f32 	%f1114, %f999, %f302, %f1113;
	fma.rn.f32 	%f1115, %f1001, %f304, %f1114;
	fma.rn.f32 	%f1116, %f1003, %f306, %f1115;
	fma.rn.f32 	%f1117, %f1005, %f308, %f1116;
	fma.rn.f32 	%f1118, %f1007, %f310, %f1117;
	fma.rn.f32 	%f1119, %f1009, %f312, %f1118;
	fma.rn.f32 	%f1120, %f1011, %f314, %f1119;
	fma.rn.f32 	%f1121, %f1013, %f316, %f1120;
	fma.rn.f32 	%f1122, %f1015, %f318, %f1121;
	fma.rn.f32 	%f1123, %f1017, %f320, %f1122;
	fma.rn.f32 	%f1124, %f1019, %f322, %f1123;
	fma.rn.f32 	%f1125, %f1021, %f324, %f1124;
	fma.rn.f32 	%f1126, %f1023, %f326, %f1125;
	fma.rn.f32 	%f1127, %f1025, %f328, %f1126;
	fma.rn.f32 	%f1128, %f1027, %f330, %f1127;
	fma.rn.f32 	%f1129, %f1029, %f332, %f1128;
	fma.rn.f32 	%f1130, %f1031, %f334, %f1129;
	fma.rn.f32 	%f1131, %f1033, %f336, %f1130;
	fma.rn.f32 	%f1132, %f1035, %f338, %f1131;
	fma.rn.f32 	%f1133, %f1037, %f340, %f1132;
	fma.rn.f32 	%f1134, %f1039, %f342, %f1133;
	fma.rn.f32 	%f1135, %f1041, %f344, %f1134;
	fma.rn.f32 	%f1136, %f1043, %f346, %f1135;
	fma.rn.f32 	%f1137, %f1045, %f348, %f1136;
	fma.rn.f32 	%f1138, %f1047, %f350, %f1137;
	fma.rn.f32 	%f1139, %f1049, %f352, %f1138;
	fma.rn.f32 	%f1140, %f1051, %f354, %f1139;
	fma.rn.f32 	%f1141, %f1053, %f356, %f1140;
	fma.rn.f32 	%f1142, %f1055, %f358, %f1141;
	fma.rn.f32 	%f1143, %f1057, %f360, %f1142;
	fma.rn.f32 	%f1144, %f1059, %f362, %f1143;
	fma.rn.f32 	%f1145, %f1061, %f364, %f1144;
	fma.rn.f32 	%f1146, %f1063, %f366, %f1145;
	fma.rn.f32 	%f1147, %f1065, %f368, %f1146;
	fma.rn.f32 	%f1148, %f1067, %f370, %f1147;
	fma.rn.f32 	%f1149, %f1069, %f372, %f1148;
	fma.rn.f32 	%f1150, %f1071, %f374, %f1149;
	fma.rn.f32 	%f1151, %f1073, %f376, %f1150;
	fma.rn.f32 	%f1152, %f1075, %f378, %f1151;
	fma.rn.f32 	%f1153, %f1077, %f380, %f1152;
	fma.rn.f32 	%f1154, %f1079, %f382, %f1153;
	fma.rn.f32 	%f1155, %f1081, %f384, %f1154;
	fma.rn.f32 	%f1156, %f1083, %f386, %f1155;
	fma.rn.f32 	%f1157, %f1085, %f388, %f1156;
	fma.rn.f32 	%f1158, %f1087, %f390, %f1157;
	fma.rn.f32 	%f1159, %f1089, %f392, %f1158;
	fma.rn.f32 	%f1160, %f1091, %f394, %f1159;
	fma.rn.f32 	%f1161, %f1093, %f396, %f1160;
	fma.rn.f32 	%f1162, %f1095, %f398, %f1161;
	fma.rn.f32 	%f1163, %f1097, %f400, %f1162;
	fma.rn.f32 	%f1164, %f1099, %f402, %f1163;
	fma.rn.f32 	%f1631, %f1101, %f404, %f1164;
	fma.rn.f32 	%f1165, %f975, %f405, %f1630;
	fma.rn.f32 	%f1166, %f977, %f407, %f1165;
	fma.rn.f32 	%f1167, %f979, %f409, %f1166;
	fma.rn.f32 	%f1168, %f981, %f411, %f1167;
	fma.rn.f32 	%f1169, %f983, %f413, %f1168;
	fma.rn.f32 	%f1170, %f985, %f415, %f1169;
	fma.rn.f32 	%f1171, %f987, %f417, %f1170;
	fma.rn.f32 	%f1172, %f989, %f419, %f1171;
	fma.rn.f32 	%f1173, %f991, %f421, %f1172;
	fma.rn.f32 	%f1174, %f993, %f423, %f1173;
	fma.rn.f32 	%f1175, %f995, %f425, %f1174;
	fma.rn.f32 	%f1176, %f997, %f427, %f1175;
	fma.rn.f32 	%f1177, %f999, %f429, %f1176;
	fma.rn.f32 	%f1178, %f1001, %f431, %f1177;
	fma.rn.f32 	%f1179, %f1003, %f433, %f1178;
	fma.rn.f32 	%f1180, %f1005, %f435, %f1179;
	fma.rn.f32 	%f1181, %f1007, %f437, %f1180;
	fma.rn.f32 	%f1182, %f1009, %f439, %f1181;
	fma.rn.f32 	%f1183, %f1011, %f441, %f1182;
	fma.rn.f32 	%f1184, %f1013, %f443, %f1183;
	fma.rn.f32 	%f1185, %f1015, %f445, %f1184;
	fma.rn.f32 	%f1186, %f1017, %f447, %f1185;
	fma.rn.f32 	%f1187, %f1019, %f449, %f1186;
	fma.rn.f32 	%f1188, %f1021, %f451, %f1187;
	fma.rn.f32 	%f1189, %f1023, %f453, %f1188;
	fma.rn.f32 	%f1190, %f1025, %f455, %f1189;
	fma.rn.f32 	%f1191, %f1027, %f457, %f1190;
	fma.rn.f32 	%f1192, %f1029, %f459, %f1191;
	fma.rn.f32 	%f1193, %f1031, %f461, %f1192;
	fma.rn.f32 	%f1194, %f1033, %f463, %f1193;
	fma.rn.f32 	%f1195, %f1035, %f465, %f1194;
	fma.rn.f32 	%f1196, %f1037, %f467, %f1195;
	fma.rn.f32 	%f1197, %f1039, %f469, %f1196;
	fma.rn.f32 	%f1198, %f1041, %f471, %f1197;
	fma.rn.f32 	%f1199, %f1043, %f473, %f1198;
	fma.rn.f32 	%f1200, %f1045, %f475, %f1199;
	fma.rn.f32 	%f1201, %f1047, %f477, %f1200;
	fma.rn.f32 	%f1202, %f1049, %f479, %f1201;
	fma.rn.f32 	%f1203, %f1051, %f481, %f1202;
	fma.rn.f32 	%f1204, %f1053, %f483, %f1203;
	fma.rn.f32 	%f1205, %f1055, %f485, %f1204;
	fma.rn.f32 	%f1206, %f1057, %f487, %f1205;
	fma.rn.f32 	%f1207, %f1059, %f489, %f1206;
	fma.rn.f32 	%f1208, %f1061, %f491, %f1207;
	fma.rn.f32 	%f1209, %f1063, %f493, %f1208;
	fma.rn.f32 	%f1210, %f1065, %f495, %f1209;
	fma.rn.f32 	%f1211, %f1067, %f497, %f1210;
	fma.rn.f32 	%f1212, %f1069, %f499, %f1211;
	fma.rn.f32 	%f1213, %f1071, %f501, %f1212;
	fma.rn.f32 	%f1214, %f1073, %f503, %f1213;
	fma.rn.f32 	%f1215, %f1075, %f505, %f1214;
	fma.rn.f32 	%f1216, %f1077, %f507, %f1215;
	fma.rn.f32 	%f1217, %f1079, %f509, %f1216;
	fma.rn.f32 	%f1218, %f1081, %f511, %f1217;
	fma.rn.f32 	%f1219, %f1083, %f513, %f1218;
	fma.rn.f32 	%f1220, %f1085, %f515, %f1219;
	fma.rn.f32 	%f1221, %f1087, %f517, %f1220;
	fma.rn.f32 	%f1222, %f1089, %f519, %f1221;
	fma.rn.f32 	%f1223, %f1091, %f521, %f1222;
	fma.rn.f32 	%f1224, %f1093, %f523, %f1223;
	fma.rn.f32 	%f1225, %f1095, %f525, %f1224;
	fma.rn.f32 	%f1226, %f1097, %f527, %f1225;
	fma.rn.f32 	%f1227, %f1099, %f529, %f1226;
	fma.rn.f32 	%f1630, %f1101, %f531, %f1227;
	fma.rn.f32 	%f1228, %f975, %f532, %f1629;
	fma.rn.f32 	%f1229, %f977, %f534, %f1228;
	fma.rn.f32 	%f1230, %f979, %f536, %f1229;
	fma.rn.f32 	%f1231, %f981, %f538, %f1230;
	fma.rn.f32 	%f1232, %f983, %f540, %f1231;
	fma.rn.f32 	%f1233, %f985, %f542, %f1232;
	fma.rn.f32 	%f1234, %f987, %f544, %f1233;
	fma.rn.f32 	%f1235, %f989, %f546, %f1234;
	fma.rn.f32 	%f1236, %f991, %f548, %f1235;
	fma.rn.f32 	%f1237, %f993, %f550, %f1236;
	fma.rn.f32 	%f1238, %f995, %f552, %f1237;
	fma.rn.f32 	%f1239, %f997, %f554, %f1238;
	fma.rn.f32 	%f1240, %f999, %f556, %f1239;
	fma.rn.f32 	%f1241, %f1001, %f558, %f1240;
	fma.rn.f32 	%f1242, %f1003, %f560, %f1241;
	fma.rn.f32 	%f1243, %f1005, %f562, %f1242;
	fma.rn.f32 	%f1244, %f1007, %f564, %f1243;
	fma.rn.f32 	%f1245, %f1009, %f566, %f1244;
	fma.rn.f32 	%f1246, %f1011, %f568, %f1245;
	fma.rn.f32 	%f1247, %f1013, %f570, %f1246;
	fma.rn.f32 	%f1248, %f1015, %f572, %f1247;
	fma.rn.f32 	%f1249, %f1017, %f574, %f1248;
	fma.rn.f32 	%f1250, %f1019, %f576, %f1249;
	fma.rn.f32 	%f1251, %f1021, %f578, %f1250;
	fma.rn.f32 	%f1252, %f1023, %f580, %f1251;
	fma.rn.f32 	%f1253, %f1025, %f582, %f1252;
	fma.rn.f32 	%f1254, %f1027, %f584, %f1253;
	fma.rn.f32 	%f1255, %f1029, %f586, %f1254;
	fma.rn.f32 	%f1256, %f1031, %f588, %f1255;
	fma.rn.f32 	%f1257, %f1033, %f590, %f1256;
	fma.rn.f32 	%f1258, %f1035, %f592, %f1257;
	fma.rn.f32 	%f1259, %f1037, %f594, %f1258;
	fma.rn.f32 	%f1260, %f1039, %f596, %f1259;
	fma.rn.f32 	%f1261, %f1041, %f598, %f1260;
	fma.rn.f32 	%f1262, %f1043, %f600, %f1261;
	fma.rn.f32 	%f1263, %f1045, %f602, %f1262;
	fma.rn.f32 	%f1264, %f1047, %f604, %f1263;
	fma.rn.f32 	%f1265, %f1049, %f606, %f1264;
	fma.rn.f32 	%f1266, %f1051, %f608, %f1265;
	fma.rn.f32 	%f1267, %f1053, %f610, %f1266;
	fma.rn.f32 	%f1268, %f1055, %f612, %f1267;
	fma.rn.f32 	%f1269, %f1057, %f614, %f1268;
	fma.rn.f32 	%f1270, %f1059, %f616, %f1269;
	fma.rn.f32 	%f1271, %f1061, %f618, %f1270;
	fma.rn.f32 	%f1272, %f1063, %f620, %f1271;
	fma.rn.f32 	%f1273, %f1065, %f622, %f1272;
	fma.rn.f32 	%f1274, %f1067, %f624, %f1273;
	fma.rn.f32 	%f1275, %f1069, %f626, %f1274;
	fma.rn.f32 	%f1276, %f1071, %f628, %f1275;
	fma.rn.f32 	%f1277, %f1073, %f630, %f1276;
	fma.rn.f32 	%f1278, %f1075, %f632, %f1277;
	fma.rn.f32 	%f1279, %f1077, %f634, %f1278;
	fma.rn.f32 	%f1280, %f1079, %f636, %f1279;
	fma.rn.f32 	%f1281, %f1081, %f638, %f1280;
	fma.rn.f32 	%f1282, %f1083, %f640, %f1281;
	fma.rn.f32 	%f1283, %f1085, %f642, %f1282;
	fma.rn.f32 	%f1284, %f1087, %f644, %f1283;
	fma.rn.f32 	%f1285, %f1089, %f646, %f1284;
	fma.rn.f32 	%f1286, %f1091, %f648, %f1285;
	fma.rn.f32 	%f1287, %f1093, %f650, %f1286;
	fma.rn.f32 	%f1288, %f1095, %f652, %f1287;
	fma.rn.f32 	%f1289, %f1097, %f654, %f1288;
	fma.rn.f32 	%f1290, %f1099, %f656, %f1289;
	fma.rn.f32 	%f1629, %f1101, %f658, %f1290;
	ld.shared.f32 	%f1291, [%r118+12864];
	fma.rn.f32 	%f1292, %f1291, %f88, %f1628;
	ld.shared.f32 	%f1293, [%r118+12868];
	fma.rn.f32 	%f1294, %f1293, %f91, %f1292;
	ld.shared.f32 	%f1295, [%r118+12872];
	fma.rn.f32 	%f1296, %f1295, %f94, %f1294;
	ld.shared.f32 	%f1297, [%r118+12876];
	fma.rn.f32 	%f1298, %f1297, %f97, %f1296;
	ld.shared.f32 	%f1299, [%r118+12880];
	fma.rn.f32 	%f1300, %f1299, %f100, %f1298;
	ld.shared.f32 	%f1301, [%r118+12884];
	fma.rn.f32 	%f1302, %f1301, %f103, %f1300;
	ld.shared.f32 	%f1303, [%r118+12888];
	fma.rn.f32 	%f1304, %f1303, %f106, %f1302;
	ld.shared.f32 	%f1305, [%r118+12892];
	fma.rn.f32 	%f1306, %f1305, %f109, %f1304;
	ld.shared.f32 	%f1307, [%r118+12896];
	fma.rn.f32 	%f1308, %f1307, %f112, %f1306;
	ld.shared.f32 	%f1309, [%r118+12900];
	fma.rn.f32 	%f1310, %f1309, %f115, %f1308;
	ld.shared.f32 	%f1311, [%r118+12904];
	fma.rn.f32 	%f1312, %f1311, %f118, %f1310;
	ld.shared.f32 	%f1313, [%r118+12908];
	fma.rn.f32 	%f1314, %f1313, %f121, %f1312;
	ld.shared.f32 	%f1315, [%r118+12912];
	fma.rn.f32 	%f1316, %f1315, %f124, %f1314;
	ld.shared.f32 	%f1317, [%r118+12916];
	fma.rn.f32 	%f1318, %f1317, %f127, %f1316;
	ld.shared.f32 	%f1319, [%r118+12920];
	fma.rn.f32 	%f1320, %f1319, %f130, %f1318;
	ld.shared.f32 	%f1321, [%r118+12924];
	fma.rn.f32 	%f1322, %f1321, %f133, %f1320;
	ld.shared.f32 	%f1323, [%r118+12928];
	fma.rn.f32 	%f1324, %f1323, %f136, %f1322;
	ld.shared.f32 	%f1325, [%r118+12932];
	fma.rn.f32 	%f1326, %f1325, %f139, %f1324;
	ld.shared.f32 	%f1327, [%r118+12936];
	fma.rn.f32 	%f1328, %f1327, %f142, %f1326;
	ld.shared.f32 	%f1329, [%r118+12940];
	fma.rn.f32 	%f1330, %f1329, %f145, %f1328;
	ld.shared.f32 	%f1331, [%r118+12944];
	fma.rn.f32 	%f1332, %f1331, %f148, %f1330;
	ld.shared.f32 	%f1333, [%r118+12948];
	fma.rn.f32 	%f1334, %f1333, %f151, %f1332;
	ld.shared.f32 	%f1335, [%r118+12952];
	fma.rn.f32 	%f1336, %f1335, %f154, %f1334;
	ld.shared.f32 	%f1337, [%r118+12956];
	fma.rn.f32 	%f1338, %f1337, %f157, %f1336;
	ld.shared.f32 	%f1339, [%r118+12960];
	fma.rn.f32 	%f1340, %f1339, %f160, %f1338;
	ld.shared.f32 	%f1341, [%r118+12964];
	fma.rn.f32 	%f1342, %f1341, %f163, %f1340;
	ld.shared.f32 	%f1343, [%r118+12968];
	fma.rn.f32 	%f1344, %f1343, %f166, %f1342;
	ld.shared.f32 	%f1345, [%r118+12972];
	fma.rn.f32 	%f1346, %f1345, %f169, %f1344;
	ld.shared.f32 	%f1347, [%r118+12976];
	fma.rn.f32 	%f1348, %f1347, %f172, %f1346;
	ld.shared.f32 	%f1349, [%r118+12980];
	fma.rn.f32 	%f1350, %f1349, %f175, %f1348;
	ld.shared.f32 	%f1351, [%r118+12984];
	fma.rn.f32 	%f1352, %f1351, %f178, %f1350;
	ld.shared.f32 	%f1353, [%r118+12988];
	fma.rn.f32 	%f1354, %f1353, %f181, %f1352;
	ld.shared.f32 	%f1355, [%r118+12992];
	fma.rn.f32 	%f1356, %f1355, %f184, %f1354;
	ld.shared.f32 	%f1357, [%r118+12996];
	fma.rn.f32 	%f1358, %f1357, %f187, %f1356;
	ld.shared.f32 	%f1359, [%r118+13000];
	fma.rn.f32 	%f1360, %f1359, %f190, %f1358;
	ld.shared.f32 	%f1361, [%r118+13004];
	fma.rn.f32 	%f1362, %f1361, %f193, %f1360;
	ld.shared.f32 	%f1363, [%r118+13008];
	fma.rn.f32 	%f1364, %f1363, %f196, %f1362;
	ld.shared.f32 	%f1365, [%r118+13012];
	fma.rn.f32 	%f1366, %f1365, %f199, %f1364;
	ld.shared.f32 	%f1367, [%r118+13016];
	fma.rn.f32 	%f1368, %f1367, %f202, %f1366;
	ld.shared.f32 	%f1369, [%r118+13020];
	fma.rn.f32 	%f1370, %f1369, %f205, %f1368;
	ld.shared.f32 	%f1371, [%r118+13024];
	fma.rn.f32 	%f1372, %f1371, %f208, %f1370;
	ld.shared.f32 	%f1373, [%r118+13028];
	fma.rn.f32 	%f1374, %f1373, %f211, %f1372;
	ld.shared.f32 	%f1375, [%r118+13032];
	fma.rn.f32 	%f1376, %f1375, %f214, %f1374;
	ld.shared.f32 	%f1377, [%r118+13036];
	fma.rn.f32 	%f1378, %f1377, %f217, %f1376;
	ld.shared.f32 	%f1379, [%r118+13040];
	fma.rn.f32 	%f1380, %f1379, %f220, %f1378;
	ld.shared.f32 	%f1381, [%r118+13044];
	fma.rn.f32 	%f1382, %f1381, %f223, %f1380;
	ld.shared.f32 	%f1383, [%r118+13048];
	fma.rn.f32 	%f1384, %f1383, %f226, %f1382;
	ld.shared.f32 	%f1385, [%r118+13052];
	fma.rn.f32 	%f1386, %f1385, %f229, %f1384;
	ld.shared.f32 	%f1387, [%r118+13056];
	fma.rn.f32 	%f1388, %f1387, %f232, %f1386;
	ld.shared.f32 	%f1389, [%r118+13060];
	fma.rn.f32 	%f1390, %f1389, %f235, %f1388;
	ld.shared.f32 	%f1391, [%r118+13064];
	fma.rn.f32 	%f1392, %f1391, %f238, %f1390;
	ld.shared.f32 	%f1393, [%r118+13068];
	fma.rn.f32 	%f1394, %f1393, %f241, %f1392;
	ld.shared.f32 	%f1395, [%r118+13072];
	fma.rn.f32 	%f1396, %f1395, %f244, %f1394;
	ld.shared.f32 	%f1397, [%r118+13076];
	fma.rn.f32 	%f1398, %f1397, %f247, %f1396;
	ld.shared.f32 	%f1399, [%r118+13080];
	fma.rn.f32 	%f1400, %f1399, %f250, %f1398;
	ld.shared.f32 	%f1401, [%r118+13084];
	fma.rn.f32 	%f1402, %f1401, %f253, %f1400;
	ld.shared.f32 	%f1403, [%r118+13088];
	fma.rn.f32 	%f1404, %f1403, %f256, %f1402;
	ld.shared.f32 	%f1405, [%r118+13092];
	fma.rn.f32 	%f1406, %f1405, %f259, %f1404;
	ld.shared.f32 	%f1407, [%r118+13096];
	fma.rn.f32 	%f1408, %f1407, %f262, %f1406;
	ld.shared.f32 	%f1409, [%r118+13100];
	fma.rn.f32 	%f1410, %f1409, %f265, %f1408;
	ld.shared.f32 	%f1411, [%r118+13104];
	fma.rn.f32 	%f1412, %f1411, %f268, %f1410;
	ld.shared.f32 	%f1413, [%r118+13108];
	fma.rn.f32 	%f1414, %f1413, %f271, %f1412;
	ld.shared.f32 	%f1415, [%r118+13112];
	fma.rn.f32 	%f1416, %f1415, %f274, %f1414;
	ld.shared.f32 	%f1417, [%r118+13116];
	fma.rn.f32 	%f1628, %f1417, %f277, %f1416;
	fma.rn.f32 	%f1418, %f1291, %f278, %f1627;
	fma.rn.f32 	%f1419, %f1293, %f280, %f1418;
	fma.rn.f32 	%f1420, %f1295, %f282, %f1419;
	fma.rn.f32 	%f1421, %f1297, %f284, %f1420;
	fma.rn.f32 	%f1422, %f1299, %f286, %f1421;
	fma.rn.f32 	%f1423, %f1301, %f288, %f1422;
	fma.rn.f32 	%f1424, %f1303, %f290, %f1423;
	fma.rn.f32 	%f1425, %f1305, %f292, %f1424;
	fma.rn.f32 	%f1426, %f1307, %f294, %f1425;
	fma.rn.f32 	%f1427, %f1309, %f296, %f1426;
	fma.rn.f32 	%f1428, %f1311, %f298, %f1427;
	fma.rn.f32 	%f1429, %f1313, %f300, %f1428;
	fma.rn.f32 	%f1430, %f1315, %f302, %f1429;
	fma.rn.f32 	%f1431, %f1317, %f304, %f1430;
	fma.rn.f32 	%f1432, %f1319, %f306, %f1431;
	fma.rn.f32 	%f1433, %f1321, %f308, %f1432;
	fma.rn.f32 	%f1434, %f1323, %f310, %f1433;
	fma.rn.f32 	%f1435, %f1325, %f312, %f1434;
	fma.rn.f32 	%f1436, %f1327, %f314, %f1435;
	fma.rn.f32 	%f1437, %f1329, %f316, %f1436;
	fma.rn.f32 	%f1438, %f1331, %f318, %f1437;
	fma.rn.f32 	%f1439, %f1333, %f320, %f1438;
	fma.rn.f32 	%f1440, %f1335, %f322, %f1439;
	fma.rn.f32 	%f1441, %f1337, %f324, %f1440;
	fma.rn.f32 	%f1442, %f1339, %f326, %f1441;
	fma.rn.f32 	%f1443, %f1341, %f328, %f1442;
	fma.rn.f32 	%f1444, %f1343, %f330, %f1443;
	fma.rn.f32 	%f1445, %f1345, %f332, %f1444;
	fma.rn.f32 	%f1446, %f1347, %f334, %f1445;
	fma.rn.f32 	%f1447, %f1349, %f336, %f1446;
	fma.rn.f32 	%f1448, %f1351, %f338, %f1447;
	fma.rn.f32 	%f1449, %f1353, %f340, %f1448;
	fma.rn.f32 	%f1450, %f1355, %f342, %f1449;
	fma.rn.f32 	%f1451, %f1357, %f344, %f1450;
	fma.rn.f32 	%f1452, %f1359, %f346, %f1451;
	fma.rn.f32 	%f1453, %f1361, %f348, %f1452;
	fma.rn.f32 	%f1454, %f1363, %f350, %f1453;
	fma.rn.f32 	%f1455, %f1365, %f352, %f1454;
	fma.rn.f32 	%f1456, %f1367, %f354, %f1455;
	fma.rn.f32 	%f1457, %f1369, %f356, %f1456;
	fma.rn.f32 	%f1458, %f1371, %f358, %f1457;
	fma.rn.f32 	%f1459, %f1373, %f360, %f1458;
	fma.rn.f32 	%f1460, %f1375, %f362, %f1459;
	fma.rn.f32 	%f1461, %f1377, %f364, %f1460;
	fma.rn.f32 	%f1462, %f1379, %f366, %f1461;
	fma.rn.f32 	%f1463, %f1381, %f368, %f1462;
	fma.rn.f32 	%f1464, %f1383, %f370, %f1463;
	fma.rn.f32 	%f1465, %f1385, %f372, %f1464;
	fma.rn.f32 	%f1466, %f1387, %f374, %f1465;
	fma.rn.f32 	%f1467, %f1389, %f376, %f1466;
	fma.rn.f32 	%f1468, %f1391, %f378, %f1467;
	fma.rn.f32 	%f1469, %f1393, %f380, %f1468;
	fma.rn.f32 	%f1470, %f1395, %f382, %f1469;
	fma.rn.f32 	%f1471, %f1397, %f384, %f1470;
	fma.rn.f32 	%f1472, %f1399, %f386, %f1471;
	fma.rn.f32 	%f1473, %f1401, %f388, %f1472;
	fma.rn.f32 	%f1474, %f1403, %f390, %f1473;
	fma.rn.f32 	%f1475, %f1405, %f392, %f1474;
	fma.rn.f32 	%f1476, %f1407, %f394, %f1475;
	fma.rn.f32 	%f1477, %f1409, %f396, %f1476;
	fma.rn.f32 	%f1478, %f1411, %f398, %f1477;
	fma.rn.f32 	%f1479, %f1413, %f400, %f1478;
	fma.rn.f32 	%f1480, %f1415, %f402, %f1479;
	fma.rn.f32 	%f1627, %f1417, %f404, %f1480;
	fma.rn.f32 	%f1481, %f1291, %f405, %f1626;
	fma.rn.f32 	%f1482, %f1293, %f407, %f1481;
	fma.rn.f32 	%f1483, %f1295, %f409, %f1482;
	fma.rn.f32 	%f1484, %f1297, %f411, %f1483;
	fma.rn.f32 	%f1485, %f1299, %f413, %f1484;
	fma.rn.f32 	%f1486, %f1301, %f415, %f1485;
	fma.rn.f32 	%f1487, %f1303, %f417, %f1486;
	fma.rn.f32 	%f1488, %f1305, %f419, %f1487;
	fma.rn.f32 	%f1489, %f1307, %f421, %f1488;
	fma.rn.f32 	%f1490, %f1309, %f423, %f1489;
	fma.rn.f32 	%f1491, %f1311, %f425, %f1490;
	fma.rn.f32 	%f1492, %f1313, %f427, %f1491;
	fma.rn.f32 	%f1493, %f1315, %f429, %f1492;
	fma.rn.f32 	%f1494, %f1317, %f431, %f1493;
	fma.rn.f32 	%f1495, %f1319, %f433, %f1494;
	fma.rn.f32 	%f1496, %f1321, %f435, %f1495;
	fma.rn.f32 	%f1497, %f1323, %f437, %f1496;
	fma.rn.f32 	%f1498, %f1325, %f439, %f1497;
	fma.rn.f32 	%f1499, %f1327, %f441, %f1498;
	fma.rn.f32 	%f1500, %f1329, %f443, %f1499;
	fma.rn.f32 	%f1501, %f1331, %f445, %f1500;
	fma.rn.f32 	%f1502, %f1333, %f447, %f1501;
	fma.rn.f32 	%f1503, %f1335, %f449, %f1502;
	fma.rn.f32 	%f1504, %f1337, %f451, %f1503;
	fma.rn.f32 	%f1505, %f1339, %f453, %f1504;
	fma.rn.f32 	%f1506, %f1341, %f455, %f1505;
	fma.rn.f32 	%f1507, %f1343, %f457, %f1506;
	fma.rn.f32 	%f1508, %f1345, %f459, %f1507;
	fma.rn.f32 	%f1509, %f1347, %f461, %f1508;
	fma.rn.f32 	%f1510, %f1349, %f463, %f1509;
	fma.rn.f32 	%f1511, %f1351, %f465, %f1510;
	fma.rn.f32 	%f1512, %f1353, %f467, %f1511;
	fma.rn.f32 	%f1513, %f1355, %f469, %f1512;
	fma.rn.f32 	%f1514, %f1357, %f471, %f1513;
	fma.rn.f32 	%f1515, %f1359, %f473, %f1514;
	fma.rn.f32 	%f1516, %f1361, %f475, %f1515;
	fma.rn.f32 	%f1517, %f1363, %f477, %f1516;
	fma.rn.f32 	%f1518, %f1365, %f479, %f1517;
	fma.rn.f32 	%f1519, %f1367, %f481, %f1518;
	fma.rn.f32 	%f1520, %f1369, %f483, %f1519;
	fma.rn.f32 	%f1521, %f1371, %f485, %f1520;
	fma.rn.f32 	%f1522, %f1373, %f487, %f1521;
	fma.rn.f32 	%f1523, %f1375, %f489, %f1522;
	fma.rn.f32 	%f1524, %f1377, %f491, %f1523;
	fma.rn.f32 	%f1525, %f1379, %f493, %f1524;
	fma.rn.f32 	%f1526, %f1381, %f495, %f1525;
	fma.rn.f32 	%f1527, %f1383, %f497, %f1526;
	fma.rn.f32 	%f1528, %f1385, %f499, %f1527;
	fma.rn.f32 	%f1529, %f1387, %f501, %f1528;
	fma.rn.f32 	%f1530, %f1389, %f503, %f1529;
	fma.rn.f32 	%f1531, %f1391, %f505, %f1530;
	fma.rn.f32 	%f1532, %f1393, %f507, %f1531;
	fma.rn.f32 	%f1533, %f1395, %f509, %f1532;
	fma.rn.f32 	%f1534, %f1397, %f511, %f1533;
	fma.rn.f32 	%f1535, %f1399, %f513, %f1534;
	fma.rn.f32 	%f1536, %f1401, %f515, %f1535;
	fma.rn.f32 	%f1537, %f1403, %f517, %f1536;
	fma.rn.f32 	%f1538, %f1405, %f519, %f1537;
	fma.rn.f32 	%f1539, %f1407, %f521, %f1538;
	fma.rn.f32 	%f1540, %f1409, %f523, %f1539;
	fma.rn.f32 	%f1541, %f1411, %f525, %f1540;
	fma.rn.f32 	%f1542, %f1413, %f527, %f1541;
	fma.rn.f32 	%f1543, %f1415, %f529, %f1542;
	fma.rn.f32 	%f1626, %f1417, %f531, %f1543;
	fma.rn.f32 	%f1544, %f1291, %f532, %f1625;
	fma.rn.f32 	%f1545, %f1293, %f534, %f1544;
	fma.rn.f32 	%f1546, %f1295, %f536, %f1545;
	fma.rn.f32 	%f1547, %f1297, %f538, %f1546;
	fma.rn.f32 	%f1548, %f1299, %f540, %f1547;
	fma.rn.f32 	%f1549, %f1301, %f542, %f1548;
	fma.rn.f32 	%f1550, %f1303, %f544, %f1549;
	fma.rn.f32 	%f1551, %f1305, %f546, %f1550;
	fma.rn.f32 	%f1552, %f1307, %f548, %f1551;
	fma.rn.f32 	%f1553, %f1309, %f550, %f1552;
	fma.rn.f32 	%f1554, %f1311, %f552, %f1553;
	fma.rn.f32 	%f1555, %f1313, %f554, %f1554;
	fma.rn.f32 	%f1556, %f1315, %f556, %f1555;
	fma.rn.f32 	%f1557, %f1317, %f558, %f1556;
	fma.rn.f32 	%f1558, %f1319, %f560, %f1557;
	fma.rn.f32 	%f1559, %f1321, %f562, %f1558;
	fma.rn.f32 	%f1560, %f1323, %f564, %f1559;
	fma.rn.f32 	%f1561, %f1325, %f566, %f1560;
	fma.rn.f32 	%f1562, %f1327, %f568, %f1561;
	fma.rn.f32 	%f1563, %f1329, %f570, %f1562;
	fma.rn.f32 	%f1564, %f1331, %f572, %f1563;
	fma.rn.f32 	%f1565, %f1333, %f574, %f1564;
	fma.rn.f32 	%f1566, %f1335, %f576, %f1565;
	fma.rn.f32 	%f1567, %f1337, %f578, %f1566;
	fma.rn.f32 	%f1568, %f1339, %f580, %f1567;
	fma.rn.f32 	%f1569, %f1341, %f582, %f1568;
	fma.rn.f32 	%f1570, %f1343, %f584, %f1569;
	fma.rn.f32 	%f1571, %f1345, %f586, %f1570;
	fma.rn.f32 	%f1572, %f1347, %f588, %f1571;
	fma.rn.f32 	%f1573, %f1349, %f590, %f1572;
	fma.rn.f32 	%f1574, %f1351, %f592, %f1573;
	fma.rn.f32 	%f1575, %f1353, %f594, %f1574;
	fma.rn.f32 	%f1576, %f1355, %f596, %f1575;
	fma.rn.f32 	%f1577, %f1357, %f598, %f1576;
	fma.rn.f32 	%f1578, %f1359, %f600, %f1577;
	fma.rn.f32 	%f1579, %f1361, %f602, %f1578;
	fma.rn.f32 	%f1580, %f1363, %f604, %f1579;
	fma.rn.f32 	%f1581, %f1365, %f606, %f1580;
	fma.rn.f32 	%f1582, %f1367, %f608, %f1581;
	fma.rn.f32 	%f1583, %f1369, %f610, %f1582;
	fma.rn.f32 	%f1584, %f1371, %f612, %f1583;
	fma.rn.f32 	%f1585, %f1373, %f614, %f1584;
	fma.rn.f32 	%f1586, %f1375, %f616, %f1585;
	fma.rn.f32 	%f1587, %f1377, %f618, %f1586;
	fma.rn.f32 	%f1588, %f1379, %f620, %f1587;
	fma.rn.f32 	%f1589, %f1381, %f622, %f1588;
	fma.rn.f32 	%f1590, %f1383, %f624, %f1589;
	fma.rn.f32 	%f1591, %f1385, %f626, %f1590;
	fma.rn.f32 	%f1592, %f1387, %f628, %f1591;
	fma.rn.f32 	%f1593, %f1389, %f630, %f1592;
	fma.rn.f32 	%f1594, %f1391, %f632, %f1593;
	fma.rn.f32 	%f1595, %f1393, %f634, %f1594;
	fma.rn.f32 	%f1596, %f1395, %f636, %f1595;
	fma.rn.f32 	%f1597, %f1397, %f638, %f1596;
	fma.rn.f32 	%f1598, %f1399, %f640, %f1597;
	fma.rn.f32 	%f1599, %f1401, %f642, %f1598;
	fma.rn.f32 	%f1600, %f1403, %f644, %f1599;
	fma.rn.f32 	%f1601, %f1405, %f646, %f1600;
	fma.rn.f32 	%f1602, %f1407, %f648, %f1601;
	fma.rn.f32 	%f1603, %f1409, %f650, %f1602;
	fma.rn.f32 	%f1604, %f1411, %f652, %f1603;
	fma.rn.f32 	%f1605, %f1413, %f654, %f1604;
	fma.rn.f32 	%f1606, %f1415, %f656, %f1605;
	fma.rn.f32 	%f1625, %f1417, %f658, %f1606;
	bar.sync 	0;
	add.s32 	%r227, %r227, 1;
	setp.ne.s32 	%p99, %r227, %r4;
	@%p99 bra 	$L__BB0_4;
$L__BB0_99:
	ld.param.u32 	%r210, [_Z29rz_linear_forward_cuda_kernelPfS_S_Pliiii_param_6];
	ld.param.u32 	%r144, [_Z29rz_linear_forward_cuda_kernelPfS_S_Pliiii_param_4];
	ld.param.u64 	%rd67, [_Z29rz_linear_forward_cuda_kernelPfS_S_Pliiii_param_2];
	cvta.to.global.u64 	%rd12, %rd67;
	setp.ge.s32 	%p100, %r6, %r144;
	mul.lo.s32 	%r36, %r6, %r210;
	setp.ge.s32 	%p101, %r7, %r210;
	or.pred  	%p102, %p100, %p101;
	@%p102 bra 	$L__BB0_101;
	add.s32 	%r122, %r7, %r36;
	mul.wide.s32 	%rd45, %r122, 4;
	add.s64 	%rd46, %rd12, %rd45;
	st.global.f32 	[%rd46], %f1640;
$L__BB0_101:
	ld.param.u32 	%r211, [_Z29rz_linear_forward_cuda_kernelPfS_S_Pliiii_param_6];
	ld.param.u32 	%r145, [_Z29rz_linear_forward_cuda_kernelPfS_S_Pliiii_param_4];
	setp.ge.s32 	%p103, %r6, %r145;
	add.s32 	%r37, %r7, 16;
	setp.ge.s32 	%p104, %r37, %r211;
	cvt.s64.s32 	%rd47, %r36;
	cvt.s64.s32 	%rd13, %r7;
	add.s64 	%rd48, %rd13, %rd47;
	shl.b64 	%rd49, %rd48, 2;
	add.s64 	%rd14, %rd12, %rd49;
	or.pred  	%p105, %p103, %p104;
	@%p105 bra 	$L__BB0_103;
	st.global.f32 	[%rd14+64], %f1639;
$L__BB0_103:
	ld.param.u32 	%r212, [_Z29rz_linear_forward_cuda_kernelPfS_S_Pliiii_param_6];
	ld.param.u32 	%r146, [_Z29rz_linear_forward_cuda_kernelPfS_S_Pliiii_param_4];
	setp.ge.s32 	%p106, %r6, %r146;
	add.s32 	%r38, %r7, 32;
	setp.ge.s32 	%p107, %r38, %r212;
	or.pred  	%p108, %p106, %p107;
	@%p108 bra 	$L__BB0_105;
	st.global.f32 	[%rd14+128], %f1638;
$L__BB0_105:
	ld.param.u32 	%r213, [_Z29rz_linear_forward_cuda_kernelPfS_S_Pliiii_param_6];
	ld.param.u32 	%r147, [_Z29rz_linear_forward_cuda_kernelPfS_S_Pliiii_param_4];
	setp.ge.s32 	%p109, %r6, %r147;
	add.s32 	%r39, %r7, 48;
	setp.ge.s32 	%p110, %r39, %r213;
	or.pred  	%p111, %p109, %p110;
	@%p111 bra 	$L__BB0_107;
	st.global.f32 	[%rd14+192], %f1637;
$L__BB0_107:
	ld.param.u32 	%r214, [_Z29rz_linear_forward_cuda_kernelPfS_S_Pliiii_param_6];
	ld.param.u32 	%r148, [_Z29rz_linear_forward_cuda_kernelPfS_S_Pliiii_param_4];
	setp.ge.s32 	%p112, %r7, %r214;
	add.s32 	%r40, %r6, 16;
	setp.ge.s32 	%p113, %r40, %r148;
	shl.b32 	%r41, %r214, 4;
	add.s32 	%r42, %r36, %r41;
	or.pred  	%p114, %p113, %p112;
	@%p114 bra 	$L__BB0_109;
	add.s32 	%r123, %r7, %r42;
	mul.wide.s32 	%rd50, %r123, 4;
	add.s64 	%rd51, %rd12, %rd50;
	st.global.f32 	[%rd51], %f1636;
$L__BB0_109:
	ld.param.u32 	%r215, [_Z29rz_linear_forward_cuda_kernelPfS_S_Pliiii_param_6];
	ld.param.u32 	%r149, [_Z29rz_linear_forward_cuda_kernelPfS_S_Pliiii_param_4];
	setp.ge.s32 	%p115, %r40, %r149;
	setp.ge.s32 	%p116, %r37, %r215;
	cvt.s64.s32 	%rd52, %r42;
	add.s64 	%rd53, %rd13, %rd52;
	shl.b64 	%rd54, %rd53, 2;
	add.s64 	%rd15, %rd12, %rd54;
	or.pred  	%p117, %p115, %p116;
	@%p117 bra 	$L__BB0_111;
	st.global.f32 	[%rd15+64], %f1635;
$L__BB0_111:
	ld.param.u32 	%r216, [_Z29rz_linear_forward_cuda_kernelPfS_S_Pliiii_param_6];
	ld.param.u32 	%r150, [_Z29rz_linear_forward_cuda_kernelPfS_S_Pliiii_param_4];
	setp.ge.s32 	%p118, %r40, %r150;
	setp.ge.s32 	%p119, %r38, %r216;
	or.pred  	%p120, %p118, %p119;
	@%p120 bra 	$L__BB0_113;
	st.global.f32 	[%rd15+128], %f1634;
$L__BB0_113:
	ld.param.u32 	%r217, [_Z29rz_linear_forward_cuda_kernelPfS_S_Pliiii_param_6];
	ld.param.u32 	%r151, [_Z29rz_linear_forward_cuda_kernelPfS_S_Pliiii_param_4];
	setp.ge.s32 	%p121, %r40, %r151;
	setp.ge.s32 	%p122, %r39, %r217;
	or.pred  	%p123, %p121, %p122;
	@%p123 bra 	$L__BB0_115;
	st.global.f32 	[%rd15+192], %f1633;
$L__BB0_115:
	ld.param.u32 	%r218, [_Z29rz_linear_forward_cuda_kernelPfS_S_Pliiii_param_6];
	ld.param.u32 	%r152, [_Z29rz_linear_forward_cuda_kernelPfS_S_Pliiii_param_4];
	setp.ge.s32 	%p124, %r7, %r218;
	add.s32 	%r43, %r6, 32;
	setp.ge.s32 	%p125, %r43, %r152;
	shl.b32 	%r124, %r218, 5;
	add.s32 	%r44, %r124, %r36;
	or.pred  	%p126, %p125, %p124;
	@%p126 bra 	$L__BB0_117;
	add.s32 	%r125, %r7, %r44;
	mul.wide.s32 	%rd55, %r125, 4;
	add.s64 	%rd56, %rd12, %rd55;
	st.global.f32 	[%rd56], %f1632;
$L__BB0_117:
	ld.param.u32 	%r219, [_Z29rz_linear_forward_cuda_kernelPfS_S_Pliiii_param_6];
	ld.param.u32 	%r153, [_Z29rz_linear_forward_cuda_kernelPfS_S_Pliiii_param_4];
	setp.ge.s32 	%p127, %r43, %r153;
	setp.ge.s32 	%p128, %r37, %r219;
	cvt.s64.s32 	%rd57, %r44;
	add.s64 	%rd58, %rd13, %rd57;
	shl.b64 	%rd59, %rd58, 2;
	add.s64 	%rd16, %rd12, %rd59;
	or.pred  	%p129, %p127, %p128;
	@%p129 bra 	$L__BB0_119;
	st.global.f32 	[%rd16+64], %f1631;
$L__BB0_119:
	ld.param.u32 	%r220, [_Z29rz_linear_forward_cuda_kernelPfS_S_Pliiii_param_6];
	ld.param.u32 	%r154, [_Z29rz_linear_forward_cuda_kernelPfS_S_Pliiii_param_4];
	setp.ge.s32 	%p130, %r43, %r154;
	setp.ge.s32 	%p131, %r38, %r220;
	or.pred  	%p132, %p130, %p131;
	@%p132 bra 	$L__BB0_121;
	st.global.f32 	[%rd16+128], %f1630;
$L__BB0_121:
	ld.param.u32 	%r221, [_Z29rz_linear_forward_cuda_kernelPfS_S_Pliiii_param_6];
	ld.param.u32 	%r155, [_Z29rz_linear_forward_cuda_kernelPfS_S_Pliiii_param_4];
	setp.ge.s32 	%p133, %r43, %r155;
	setp.ge.s32 	%p134, %r39, %r221;
	or.pred  	%p135, %p133, %p134;
	@%p135 bra 	$L__BB0_123;
	st.global.f32 	[%rd16+192], %f1629;
$L__BB0_123:
	ld.param.u32 	%r222, [_Z29rz_linear_forward_cuda_kernelPfS_S_Pliiii_param_6];
	ld.param.u32 	%r156, [_Z29rz_linear_forward_cuda_kernelPfS_S_Pliiii_param_4];
	setp.ge.s32 	%p136, %r7, %r222;
	add.s32 	%r45, %r6, 48;
	setp.ge.s32 	%p137, %r45, %r156;
	add.s32 	%r46, %r44, %r41;
	or.pred  	%p138, %p137, %p136;
	@%p138 bra 	$L__BB0_125;
	add.s32 	%r126, %r7, %r46;
	mul.wide.s32 	%rd60, %r126, 4;
	add.s64 	%rd61, %rd12, %rd60;
	st.global.f32 	[%rd61], %f1628;
$L__BB0_125:
	ld.param.u32 	%r223, [_Z29rz_linear_forward_cuda_kernelPfS_S_Pliiii_param_6];
	ld.param.u32 	%r157, [_Z29rz_linear_forward_cuda_kernelPfS_S_Pliiii_param_4];
	setp.ge.s32 	%p139, %r45, %r157;
	setp.ge.s32 	%p140, %r37, %r223;
	cvt.s64.s32 	%rd62, %r46;
	add.s64 	%rd63, %rd13, %rd62;
	shl.b64 	%rd64, %rd63, 2;
	add.s64 	%rd17, %rd12, %rd64;
	or.pred  	%p141, %p139, %p140;
	@%p141 bra 	$L__BB0_127;
	st.global.f32 	[%rd17+64], %f1627;
$L__BB0_127:
	ld.param.u32 	%r224, [_Z29rz_linear_forward_cuda_kernelPfS_S_Pliiii_param_6];
	ld.param.u32 	%r158, [_Z29rz_linear_forward_cuda_kernelPfS_S_Pliiii_param_4];
	setp.ge.s32 	%p142, %r45, %r158;
	setp.ge.s32 	%p143, %r38, %r224;
	or.pred  	%p144, %p142, %p143;
	@%p144 bra 	$L__BB0_129;
	st.global.f32 	[%rd17+128], %f1626;
$L__BB0_129:
	ld.param.u32 	%r225, [_Z29rz_linear_forward_cuda_kernelPfS_S_Pliiii_param_6];
	ld.param.u32 	%r159, [_Z29rz_linear_forward_cuda_kernelPfS_S_Pliiii_param_4];
	setp.ge.s32 	%p145, %r45, %r159;
	setp.ge.s32 	%p146, %r39, %r225;
	or.pred  	%p147, %p145, %p146;
	@%p147 bra 	$L__BB0_131;
	st.global.f32 	[%rd17+192], %f1625;
$L__BB0_131:
	mov.u32 	%r127, %nctaid.x;
	add.s32 	%r226, %r226, %r127;
	setp.lt.s32 	%p148, %r226, %r2;
	@%p148 bra 	$L__BB0_2;
$L__BB0_132:
	ret;

}
	// .globl	_ZN3cub18CUB_300001_SM_10006detail11EmptyKernelIvEEvv
.visible .entry _ZN3cub18CUB_300001_SM_10006detail11EmptyKernelIvEEvv()
{


	ret;

}


// ===== COMPILED SASS (sm_100) =====

	.target	sm_100

	.elftype	@"ET_EXEC"


//--------------------- .note.nv.tkinfo           --------------------------
	.section	.note.nv.tkinfo,"",@"SHT_NOTE"
	.sectionflags	@"SHF_NOTE_NV_TKINFO"
	.tkinfo
        /*0018*/ 	.word	0x00000002
        /*0030*/ 	.string	""
        /*0030*/ 	.string	"ptxas"
        /*0030*/ 	.string	"Cuda compilation tools, release 13.0, V13.0.88"
        /*0030*/ 	.string	"Build cuda_13.0.r13.0/compiler.36424714_0"
        /*0030*/ 	.string	"-arch sm_100 -m 64 "



//--------------------- .note.nv.cuinfo           --------------------------
	.section	.note.nv.cuinfo,"",@"SHT_NOTE"
	.sectionflags	@"SHF_NOTE_NV_CUINFO"
        /*0018*/ 	.short	0x0002
        /*001a*/ 	.short	0x0064
        /*001c*/ 	.short	0x0082
	.zero		2


//--------------------- .nv.info                  --------------------------
	.section	.nv.info,"",@"SHT_CUDA_INFO"
	.align	4


	//----- nvinfo : EIATTR_REGCOUNT
	.align		4
        /*0000*/ 	.byte	0x04, 0x2f
        /*0002*/ 	.short	(.L_46 - .L_45)
	.align		4
.L_45:
        /*0004*/ 	.word	index@(_Z29rz_linear_forward_cuda_kernelPfS_S_Pliiii)
        /*0008*/ 	.word	0x000000ff


	//----- nvinfo : EIATTR_FRAME_SIZE
	.align		4
.L_46:
        /*000c*/ 	.byte	0x04, 0x11
        /*000e*/ 	.short	(.L_48 - .L_47)
	.align		4
.L_47:
        /*0010*/ 	.word	index@(_Z29rz_linear_forward_cuda_kernelPfS_S_Pliiii)
        /*0014*/ 	.word	0x00000000


	//----- nvinfo : EIATTR_REGCOUNT
	.align		4
.L_48:
        /*0018*/ 	.byte	0x04, 0x2f
        /*001a*/ 	.short	(.L_50 - .L_49)
	.align		4
.L_49:
        /*001c*/ 	.word	index@(_ZN3cub18CUB_300001_SM_10006detail11EmptyKernelIvEEvv)
        /*0020*/ 	.word	0x00000004


	//----- nvinfo : EIATTR_FRAME_SIZE
	.align		4
.L_50:
        /*0024*/ 	.byte	0x04, 0x11
        /*0026*/ 	.short	(.L_52 - .L_51)
	.align		4
.L_51:
        /*0028*/ 	.word	index@(_ZN3cub18CUB_300001_SM_10006detail11EmptyKernelIvEEvv)
        /*002c*/ 	.word	0x00000000


	//----- nvinfo : EIATTR_MIN_STACK_SIZE
	.align		4
.L_52:
        /*0030*/ 	.byte	0x04, 0x12
        /*0032*/ 	.short	(.L_54 - .L_53)
	.align		4
.L_53:
        /*0034*/ 	.word	index@(_ZN3cub18CUB_300001_SM_10006detail11EmptyKernelIvEEvv)
        /*0038*/ 	.word	0x00000000


	//----- nvinfo : EIATTR_MIN_STACK_SIZE
	.align		4
.L_54:
        /*003c*/ 	.byte	0x04, 0x12
        /*003e*/ 	.short	(.L_56 - .L_55)
	.align		4
.L_55:
        /*0040*/ 	.word	index@(_Z29rz_linear_forward_cuda_kernelPfS_S_Pliiii)
        /*0044*/ 	.word	0x00000000
.L_56:


//--------------------- .nv.compat                --------------------------
	.section	.nv.compat,"",@"SHT_CUDA_COMPAT_INFO"
	.align	4
        /*0000*/ 	.byte	0x02, 0x09, 0x00, 0x00, 0x02, 0x02, 0x01, 0x00, 0x02, 0x05, 0x05, 0x00, 0x03, 0x07, 0x01, 0x01
        /*0010*/ 	.byte	0x02, 0x03, 0x00, 0x00, 0x02, 0x06, 0x01, 0x00, 0x04, 0x0b, 0x08, 0x00, 0x09, 0x00, 0x00, 0x00
        /*0020*/ 	.byte	0x00, 0x00, 0x00, 0x00


//--------------------- .nv.info._ZN3cub18CUB_300001_SM_10006detail11EmptyKernelIvEEvv --------------------------
	.section	.nv.info._ZN3cub18CUB_300001_SM_10006detail11EmptyKernelIvEEvv,"",@"SHT_CUDA_INFO"
	.sectionflags	@""
	.align	4


	//----- nvinfo : EIATTR_CUDA_API_VERSION
	.align		4
        /*0000*/ 	.byte	0x04, 0x37
        /*0002*/ 	.short	(.L_58 - .L_57)
.L_57:
        /*0004*/ 	.word	0x00000082


	//----- nvinfo : EIATTR_SPARSE_MMA_MASK
	.align		4
.L_58:
        /*0008*/ 	.byte	0x03, 0x50
        /*000a*/ 	.short	0x0000


	//----- nvinfo : EIATTR_MAXREG_COUNT
	.align		4
        /*000c*/ 	.byte	0x03, 0x1b
        /*000e*/ 	.short	0x00ff


	//----- nvinfo : EIATTR_MERCURY_ISA_VERSION
	.align		4
        /*0010*/ 	.byte	0x03, 0x5f
        /*0012*/ 	.short	0x0101


	//----- nvinfo : EIATTR_VRC_CTA_INIT_COUNT
	.align		4
        /*0014*/ 	.byte	0x02, 0x4a
	.zero		1
	.zero		1


	//----- nvinfo : EIATTR_EXIT_INSTR_OFFSETS
	.align		4
        /*0018*/ 	.byte	0x04, 0x1c
        /*001a*/ 	.short	(.L_60 - .L_59)


	//   ....[0]....
.L_59:
        /*001c*/ 	.word	0x00000010


	//----- nvinfo : EIATTR_SW_WAR
	.align		4
.L_60:
        /*0020*/ 	.byte	0x04, 0x36
        /*0022*/ 	.short	(.L_62 - .L_61)
.L_61:
        /*0024*/ 	.word	0x00000008
.L_62:


//--------------------- .nv.info._Z29rz_linear_forward_cuda_kernelPfS_S_Pliiii --------------------------
	.section	.nv.info._Z29rz_linear_forward_cuda_kernelPfS_S_Pliiii,"",@"SHT_CUDA_INFO"
	.sectionflags	@""
	.align	4


	//----- nvinfo : EIATTR_CUDA_API_VERSION
	.align		4
        /*0000*/ 	.byte	0x04, 0x37
        /*0002*/ 	.short	(.L_64 - .L_63)
.L_63:
        /*0004*/ 	.word	0x00000082


	//----- nvinfo : EIATTR_KPARAM_INFO
	.align		4
.L_64:
        /*0008*/ 	.byte	0x04, 0x17
        /*000a*/ 	.short	(.L_66 - .L_65)
.L_65:
        /*000c*/ 	.word	0x00000000
        /*0010*/ 	.short	0x0007
        /*0012*/ 	.short	0x002c
        /*0014*/ 	.byte	0x00, 0xf0, 0x11, 0x00


	//----- nvinfo : EIATTR_KPARAM_INFO
	.align		4
.L_66:
        /*0018*/ 	.byte	0x04, 0x17
        /*001a*/ 	.short	(.L_68 - .L_67)
.L_67:
        /*001c*/ 	.word	0x00000000
        /*0020*/ 	.short	0x0006
        /*0022*/ 	.short	0x0028
        /*0024*/ 	.byte	0x00, 0xf0, 0x11, 0x00


	//----- nvinfo : EIATTR_KPARAM_INFO
	.align		4
.L_68:
        /*0028*/ 	.byte	0x04, 0x17
        /*002a*/ 	.short	(.L_70 - .L_69)
.L_69:
        /*002c*/ 	.word	0x00000000
        /*0030*/ 	.short	0x0005
        /*0032*/ 	.short	0x0024
        /*0034*/ 	.byte	0x00, 0xf0, 0x11, 0x00


	//----- nvinfo : EIATTR_KPARAM_INFO
	.align		4
.L_70:
        /*0038*/ 	.byte	0x04, 0x17
        /*003a*/ 	.short	(.L_72 - .L_71)
.L_71:
        /*003c*/ 	.word	0x00000000
        /*0040*/ 	.short	0x0004
        /*0042*/ 	.short	0x0020
        /*0044*/ 	.byte	0x00, 0xf0, 0x11, 0x00


	//----- nvinfo : EIATTR_KPARAM_INFO
	.align		4
.L_72:
        /*0048*/ 	.byte	0x04, 0x17
        /*004a*/ 	.short	(.L_74 - .L_73)
.L_73:
        /*004c*/ 	.word	0x00000000
        /*0050*/ 	.short	0x0003
        /*0052*/ 	.short	0x0018
        /*0054*/ 	.byte	0x00, 0xf5, 0x21, 0x00


	//----- nvinfo : EIATTR_KPARAM_INFO
	.align		4
.L_74:
        /*0058*/ 	.byte	0x04, 0x17
        /*005a*/ 	.short	(.L_76 - .L_75)
.L_75:
        /*005c*/ 	.word	0x00000000
        /*0060*/ 	.short	0x0002
        /*0062*/ 	.short	0x0010
        /*0064*/ 	.byte	0x00, 0xf5, 0x21, 0x00


	//----- nvinfo : EIATTR_KPARAM_INFO
	.align		4
.L_76:
        /*0068*/ 	.byte	0x04, 0x17
        /*006a*/ 	.short	(.L_78 - .L_77)
.L_77:
        /*006c*/ 	.word	0x00000000
        /*0070*/ 	.short	0x0001
        /*0072*/ 	.short	0x0008
        /*0074*/ 	.byte	0x00, 0xf5, 0x21, 0x00


	//----- nvinfo : EIATTR_KPARAM_INFO
	.align		4
.L_78:
        /*0078*/ 	.byte	0x04, 0x17
        /*007a*/ 	.short	(.L_80 - .L_79)
.L_79:
        /*007c*/ 	.word	0x00000000
        /*0080*/ 	.short	0x0000
        /*0082*/ 	.short	0x0000
        /*0084*/ 	.byte	0x00, 0xf5, 0x21, 0x00


	//----- nvinfo : EIATTR_SPARSE_MMA_MASK
	.align		4
.L_80:
        /*0088*/ 	.byte	0x03, 0x50
        /*008a*/ 	.short	0x0000


	//----- nvinfo : EIATTR_MAXREG_COUNT
	.align		4
        /*008c*/ 	.byte	0x03, 0x1b
        /*008e*/ 	.short	0x00ff


	//----- nvinfo : EIATTR_NUM_BARRIERS
	.align		4
        /*0090*/ 	.byte	0x02, 0x4c
        /*0092*/ 	.byte	0x01
	.zero		1


	//----- nvinfo : EIATTR_MERCURY_ISA_VERSION
	.align		4
        /*0094*/ 	.byte	0x03, 0x5f
        /*0096*/ 	.short	0x0101


	//----- nvinfo : EIATTR_VRC_CTA_INIT_COUNT
	.align		4
        /*0098*/ 	.byte	0x02, 0x4a
	.zero		1
	.zero		1


	//----- nvinfo : EIATTR_EXIT_INSTR_OFFSETS
	.align		4
        /*009c*/ 	.byte	0x04, 0x1c
        /*009e*/ 	.short	(.L_82 - .L_81)


	//   ....[0]....
.L_81:
        /*00a0*/ 	.word	0x000000e0


	//   ....[1]....
        /*00a4*/ 	.word	0x00007820


	//----- nvinfo : EIATTR_CBANK_PARAM_SIZE
	.align		4
.L_82:
        /*00a8*/ 	.byte	0x03, 0x19
        /*00aa*/ 	.short	0x0030


	//----- nvinfo : EIATTR_PARAM_CBANK
	.align		4
        /*00ac*/ 	.byte	0x04, 0x0a
        /*00ae*/ 	.short	(.L_84 - .L_83)
	.align		4
.L_83:
        /*00b0*/ 	.word	index@(.nv.constant0._Z29rz_linear_forward_cuda_kernelPfS_S_Pliiii)
        /*00b4*/ 	.short	0x0380
        /*00b6*/ 	.short	0x0030


	//----- nvinfo : EIATTR_SW_WAR
	.align		4
.L_84:
        /*00b8*/ 	.byte	0x04, 0x36
        /*00ba*/ 	.short	(.L_86 - .L_85)
.L_85:
        /*00bc*/ 	.word	0x00000008
.L_86:


//--------------------- .nv.callgraph             --------------------------
	.section	.nv.callgraph,"",@"SHT_CUDA_CALLGRAPH"
	.align	4
	.sectionentsize	8
	.align		4
        /*0000*/ 	.word	0x00000000
	.align		4
        /*0004*/ 	.word	0xffffffff
	.align		4
        /*0008*/ 	.word	0x00000000
	.align		4
        /*000c*/ 	.word	0xfffffffe
	.align		4
        /*0010*/ 	.word	0x00000000
	.align		4
        /*0014*/ 	.word	0xfffffffd
	.align		4
        /*0018*/ 	.word	0x00000000
	.align		4
        /*001c*/ 	.word	0xfffffffc


//--------------------- .nv.constant4             --------------------------
	.section	.nv.constant4,"a",@progbits
	.align	8
	.align		8
.nv.constant4:
        /*0000*/ 	.dword	_ZN34_INTERNAL_a24992f5_4_k_cu_23382e814cuda3std3__45__cpo5beginE
	.align		8
        /*0008*/ 	.dword	_ZN34_INTERNAL_a24992f5_4_k_cu_23382e814cuda3std3__45__cpo3endE
	.align		8
        /*0010*/ 	.dword	_ZN34_INTERNAL_a24992f5_4_k_cu_23382e814cuda3std3__45__cpo6cbeginE
	.align		8
        /*0018*/ 	.dword	_ZN34_INTERNAL_a24992f5_4_k_cu_23382e814cuda3std3__45__cpo4cendE
	.align		8
        /*0020*/ 	.dword	_ZN34_INTERNAL_a24992f5_4_k_cu_23382e814cuda3std3__45__cpo6rbeginE
	.align		8
        /*0028*/ 	.dword	_ZN34_INTERNAL_a24992f5_4_k_cu_23382e814cuda3std3__45__cpo4rendE
	.align		8
        /*0030*/ 	.dword	_ZN34_INTERNAL_a24992f5_4_k_cu_23382e814cuda3std3__45__cpo7crbeginE
	.align		8
        /*0038*/ 	.dword	_ZN34_INTERNAL_a24992f5_4_k_cu_23382e814cuda3std3__45__cpo5crendE
	.align		8
        /*0040*/ 	.dword	_ZN34_INTERNAL_a24992f5_4_k_cu_23382e814cuda3std3__436_GLOBAL__N__a24992f5_4_k_cu_23382e816ignoreE
	.align		8
        /*0048*/ 	.dword	_ZN34_INTERNAL_a24992f5_4_k_cu_23382e814cuda3std3__419piecewise_constructE
	.align		8
        /*0050*/ 	.dword	_ZN34_INTERNAL_a24992f5_4_k_cu_23382e814cuda3std3__48in_placeE
	.align		8
        /*0058*/ 	.dword	_ZN34_INTERNAL_a24992f5_4_k_cu_23382e814cuda3std3__420unreachable_sentinelE
	.align		8
        /*0060*/ 	.dword	_ZN34_INTERNAL_a24992f5_4_k_cu_23382e814cuda3std3__47nulloptE
	.align		8
        /*0068*/ 	.dword	_ZN34_INTERNAL_a24992f5_4_k_cu_23382e814cuda3std3__48unexpectE
	.align		8
        /*0070*/ 	.dword	_ZN34_INTERNAL_a24992f5_4_k_cu_23382e814cuda3std6ranges3__45__cpo4swapE
	.align		8
        /*0078*/ 	.dword	_ZN34_INTERNAL_a24992f5_4_k_cu_23382e814cuda3std6ranges3__45__cpo9iter_moveE
	.align		8
        /*0080*/ 	.dword	_ZN34_INTERNAL_a24992f5_4_k_cu_23382e814cuda3std6ranges3__45__cpo5beginE
	.align		8
        /*0088*/ 	.dword	_ZN34_INTERNAL_a24992f5_4_k_cu_23382e814cuda3std6ranges3__45__cpo3endE
	.align		8
        /*0090*/ 	.dword	_ZN34_INTERNAL_a24992f5_4_k_cu_23382e814cuda3std6ranges3__45__cpo6cbeginE
	.align		8
        /*0098*/ 	.dword	_ZN34_INTERNAL_a24992f5_4_k_cu_23382e814cuda3std6ranges3__45__cpo4cendE
	.align		8
        /*00a0*/ 	.dword	_ZN34_INTERNAL_a24992f5_4_k_cu_23382e814cuda3std6ranges3__45__cpo7advanceE
	.align		8
        /*00a8*/ 	.dword	_ZN34_INTERNAL_a24992f5_4_k_cu_23382e814cuda3std6ranges3__45__cpo9iter_swapE
	.align		8
        /*00b0*/ 	.dword	_ZN34_INTERNAL_a24992f5_4_k_cu_23382e814cuda3std6ranges3__45__cpo4nextE
	.align		8
        /*00b8*/ 	.dword	_ZN34_INTERNAL_a24992f5_4_k_cu_23382e814cuda3std6ranges3__45__cpo4prevE
	.align		8
        /*00c0*/ 	.dword	_ZN34_INTERNAL_a24992f5_4_k_cu_23382e814cuda3std6ranges3__45__cpo4dataE
	.align		8
        /*00c8*/ 	.dword	_ZN34_INTERNAL_a24992f5_4_k_cu_23382e814cuda3std6ranges3__45__cpo5cdataE
	.align		8
        /*00d0*/ 	.dword	_ZN34_INTERNAL_a24992f5_4_k_cu_23382e814cuda3std6ranges3__45__cpo4sizeE
	.align		8
        /*00d8*/ 	.dword	_ZN34_INTERNAL_a24992f5_4_k_cu_23382e814cuda3std6ranges3__45__cpo5ssizeE
	.align		8
        /*00e0*/ 	.dword	_ZN34_INTERNAL_a24992f5_4_k_cu_23382e814cuda3std6ranges3__45__cpo8distanceE
	.align		8
        /*00e8*/ 	.dword	_ZN34_INTERNAL_a24992f5_4_k_cu_23382e816thrust24THRUST_300001_SM_1000_NS8cuda_cub3parE
	.align		8
        /*00f0*/ 	.dword	_ZN34_INTERNAL_a24992f5_4_k_cu_23382e816thrust24THRUST_300001_SM_1000_NS8cuda_cub10par_nosyncE
	.align		8
        /*00f8*/ 	.dword	_ZN34_INTERNAL_a24992f5_4_k_cu_23382e816thrust24THRUST_300001_SM_1000_NS6system6detail10sequential3seqE
	.align		8
        /*0100*/ 	.dword	_ZN34_INTERNAL_a24992f5_4_k_cu_23382e816thrust24THRUST_300001_SM_1000_NS6system3cpp3parE
	.align		8
        /*0108*/ 	.dword	_ZN34_INTERNAL_a24992f5_4_k_cu_23382e816thrust24THRUST_300001_SM_1000_NS12placeholders2_1E
	.align		8
        /*0110*/ 	.dword	_ZN34_INTERNAL_a24992f5_4_k_cu_23382e816thrust24THRUST_300001_SM_1000_NS12placeholders2_2E
	.align		8
        /*0118*/ 	.dword	_ZN34_INTERNAL_a24992f5_4_k_cu_23382e816thrust24THRUST_300001_SM_1000_NS12placeholders2_3E
	.align		8
        /*0120*/ 	.dword	_ZN34_INTERNAL_a24992f5_4_k_cu_23382e816thrust24THRUST_300001_SM_1000_NS12placeholders2_4E
	.align		8
        /*0128*/ 	.dword	_ZN34_INTERNAL_a24992f5_4_k_cu_23382e816thrust24THRUST_300001_SM_1000_NS12placeholders2_5E
	.align		8
        /*0130*/ 	.dword	_ZN34_INTERNAL_a24992f5_4_k_cu_23382e816thrust24THRUST_300001_SM_1000_NS12placeholders2_6E
	.align		8
        /*0138*/ 	.dword	_ZN34_INTERNAL_a24992f5_4_k_cu_23382e816thrust24THRUST_300001_SM_1000_NS12placeholders2_7E
	.align		8
        /*0140*/ 	.dword	_ZN34_INTERNAL_a24992f5_4_k_cu_23382e816thrust24THRUST_300001_SM_1000_NS12placeholders2_8E
	.align		8
        /*0148*/ 	.dword	_ZN34_INTERNAL_a24992f5_4_k_cu_23382e816thrust24THRUST_300001_SM_1000_NS12placeholders2_9E
	.align		8
        /*0150*/ 	.dword	_ZN34_INTERNAL_a24992f5_4_k_cu_23382e816thrust24THRUST_300001_SM_1000_NS12placeholders3_10E
	.align		8
        /*0158*/ 	.dword	_ZN34_INTERNAL_a24992f5_4_k_cu_23382e816thrust24THRUST_300001_SM_1000_NS3seqE
	.align		8
        /*0160*/ 	.dword	_ZN34_INTERNAL_a24992f5_4_k_cu_23382e816thrust24THRUST_300001_SM_1000_NS6deviceE


//--------------------- .text._ZN3cub18CUB_300001_SM_10006detail11EmptyKernelIvEEvv --------------------------
	.section	.text._ZN3cub18CUB_300001_SM_10006detail11EmptyKernelIvEEvv,"ax",@progbits
	.align	128
        .global         _ZN3cub18CUB_300001_SM_10006detail11EmptyKernelIvEEvv
        .type           _ZN3cub18CUB_300001_SM_10006detail11EmptyKernelIvEEvv,@function
        .size           _ZN3cub18CUB_300001_SM_10006detail11EmptyKernelIvEEvv,(.L_x_5 - _ZN3cub18CUB_300001_SM_10006detail11EmptyKernelIvEEvv)
        .other          _ZN3cub18CUB_300001_SM_10006detail11EmptyKernelIvEEvv,@"STO_CUDA_ENTRY STV_DEFAULT"
_ZN3cub18CUB_300001_SM_10006detail11EmptyKernelIvEEvv:
.text._ZN3cub18CUB_300001_SM_10006detail11EmptyKernelIvEEvv:
[----:B------:R-:W-:Y:S01]  /*0000*/  LDC R1, c[0x0][0x37c] ;  /* 0x0000df00ff017b82 */ /* 0x000fe20000000800 */
[----:B------:R-:W-:Y:S05]  /*0010*/  EXIT ;  /* 0x000000000000794d */ /* 0x000fea0003800000 */
.L_x_0:
[----:B------:R-:W-:-:S00]  /*0020*/  BRA `(.L_x_0) ;  /* 0xfffffffc00fc7947 */ /* 0x000fc0000383ffff */
[----:B------:R-:W-:-:S00]  /*0030*/  NOP ;  /* 0x0000000000007918 */ /* 0x000fc00000000000 */
        /* <DEDUP_REMOVED lines=12> */
.L_x_5:


//--------------------- .text._Z29rz_linear_forward_cuda_kernelPfS_S_Pliiii --------------------------
	.section	.text._Z29rz_linear_forward_cuda_kernelPfS_S_Pliiii,"ax",@progbits
	.align	128
        .global         _Z29rz_linear_forward_cuda_kernelPfS_S_Pliiii
        .type           _Z29rz_linear_forward_cuda_kernelPfS_S_Pliiii,@function
        .size           _Z29rz_linear_forward_cuda_kernelPfS_S_Pliiii,(.L_x_6 - _Z29rz_linear_forward_cuda_kernelPfS_S_Pliiii)
        .other          _Z29rz_linear_forward_cuda_kernelPfS_S_Pliiii,@"STO_CUDA_ENTRY STV_DEFAULT"
_Z29rz_linear_forward_cuda_kernelPfS_S_Pliiii:
.text._Z29rz_linear_forward_cuda_kernelPfS_S_Pliiii:
[----:B------:R-:W-:Y:S01]  /*0000*/  LDC R1, c[0x0][0x37c] ;  /* 0x0000df00ff017b82 */ /* 0x000fe20000000800 */
[----:B------:R-:W0:Y:S01]  /*0010*/  LDCU UR4, c[0x0][0x3a8] ;  /* 0x00007500ff0477ac */ /* 0x000e220008000800 */
[----:B------:R-:W1:Y:S01]  /*0020*/  S2R R4, SR_CTAID.X ;  /* 0x0000000000047919 */ /* 0x000e620000002500 */
[----:B------:R-:W2:Y:S01]  /*0030*/  LDCU UR6, c[0x0][0x3a0] ;  /* 0x00007400ff0677ac */ /* 0x000ea20008000800 */
[----:B0-----:R-:W-:Y:S02]  /*0040*/  UIADD3 UR4, UPT, UPT, UR4, 0x3f, URZ ;  /* 0x0000003f04047890 */ /* 0x001fe4000fffe0ff */
[----:B--2---:R-:W-:Y:S02]  /*0050*/  UIADD3 UR6, UPT, UPT, UR6, 0x3f, URZ ;  /* 0x0000003f06067890 */ /* 0x004fe4000fffe0ff */
[----:B------:R-:W-:Y:S02]  /*0060*/  USHF.R.S32.HI UR5, URZ, 0x1f, UR4 ;  /* 0x0000001fff057899 */ /* 0x000fe40008011404 */
[----:B------:R-:W-:-:S02]  /*0070*/  USHF.R.S32.HI UR7, URZ, 0x1f, UR6 ;  /* 0x0000001fff077899 */ /* 0x000fc40008011406 */
[----:B------:R-:W-:Y:S02]  /*0080*/  ULEA.HI UR5, UR5, UR4, URZ, 0x6 ;  /* 0x0000000405057291 */ /* 0x000fe4000f8f30ff */
[----:B------:R-:W-:Y:S02]  /*0090*/  ULEA.HI UR7, UR7, UR6, URZ, 0x6 ;  /* 0x0000000607077291 */ /* 0x000fe4000f8f30ff */
[----:B------:R-:W-:Y:S02]  /*00a0*/  USHF.R.S32.HI UR5, URZ, 0x6, UR5 ;  /* 0x00000006ff057899 */ /* 0x000fe40008011405 */
[----:B------:R-:W-:-:S04]  /*00b0*/  USHF.R.S32.HI UR7, URZ, 0x6, UR7 ;  /* 0x00000006ff077899 */ /* 0x000fc80008011407 */
[----:B------:R-:W-:-:S06]  /*00c0*/  UIMAD UR5, UR5, UR7, URZ ;  /* 0x00000007050572a4 */ /* 0x000fcc000f8e02ff */
[----:B-1----:R-:W-:-:S13]  /*00d0*/  ISETP.GE.AND P0, PT, R4, UR5, PT ;  /* 0x0000000504007c0c */ /* 0x002fda000bf06270 */
[----:B------:R-:W-:Y:S05]  /*00e0*/  @P0 EXIT ;  /* 0x000000000000094d */ /* 0x000fea0003800000 */
[----:B------:R-:W0:Y:S01]  /*00f0*/  LDCU UR4, c[0x0][0x3a4] ;  /* 0x00007480ff0477ac */ /* 0x000e220008000800 */
[----:B------:R-:W1:Y:S01]  /*0100*/  LDCU.64 UR10, c[0x0][0x358] ;  /* 0x00006b00ff0a77ac */ /* 0x000e620008000a00 */
[----:B0-----:R-:W-:-:S04]  /*0110*/  UIADD3 UR4, UPT, UPT, UR4, 0x3f, URZ ;  /* 0x0000003f04047890 */ /* 0x001fc8000fffe0ff */
[----:B------:R-:W-:-:S04]  /*0120*/  USHF.R.S32.HI UR5, URZ, 0x1f, UR4 ;  /* 0x0000001fff057899 */ /* 0x000fc80008011404 */
[----:B------:R-:W-:-:S04]  /*0130*/  ULEA.HI UR5, UR5, UR4, URZ, 0x6 ;  /* 0x0000000405057291 */ /* 0x000fc8000f8f30ff */
[----:B------:R-:W-:-:S04]  /*0140*/  USHF.R.S32.HI UR5, URZ, 0x6, UR5 ;  /* 0x00000006ff057899 */ /* 0x000fc80008011405 */
[----:B------:R-:W-:-:S04]  /*0150*/  UISETP.LT.AND UP0, UPT, UR5, 0x1, UPT ;  /* 0x000000010500788c */ /* 0x000fc8000bf01270 */
[----:B-1----:R-:W-:-:S12]  /*0160*/  USEL UR5, UR5, 0x1, !UP0 ;  /* 0x0000000105057887 */ /* 0x002fd8000c000000 */
.L_x_3:
[----:B0-----:R-:W0:Y:S01]  /*0170*/  LDC R0, c[0x0][0x3a8] ;  /* 0x0000ea00ff007b82 */ /* 0x001e220000000800 */
[----:B------:R-:W-:Y:S01]  /*0180*/  IABS R8, R4 ;  /* 0x0000000400087213 */ /* 0x000fe20000000000 */
[----:B------:R-:W1:Y:S01]  /*0190*/  S2R R19, SR_TID.X ;  /* 0x0000000000137919 */ /* 0x000e620000002100 */
[----:B------:R-:W2:Y:S01]  /*01a0*/  LDCU UR4, c[0x0][0x3a4] ;  /* 0x00007480ff0477ac */ /* 0x000ea20008000800 */
[----:B------:R-:W-:Y:S01]  /*01b0*/  HFMA2 R30, -RZ, RZ, 0, 0 ;  /* 0x00000000ff1e7431 */ /* 0x000fe200000001ff */
[----:B------:R-:W-:Y:S01]  /*01c0*/  MOV R234, RZ ;  /* 0x000000ff00ea7202 */ /* 0x000fe20000000f00 */
[----:B------:R-:W-:Y:S01]  /*01d0*/  HFMA2 R249, -RZ, RZ, 0, 0 ;  /* 0x00000000fff97431 */ /* 0x000fe200000001ff */
[----:B------:R-:W-:Y:S01]  /*01e0*/  CS2R R240, SRZ ;  /* 0x0000000000f07805 */ /* 0x000fe2000001ff00 */
[----:B------:R-:W-:Y:S01]  /*01f0*/  HFMA2 R247, -RZ, RZ, 0, 0 ;  /* 0x00000000fff77431 */ /* 0x000fe200000001ff */
[----:B------:R-:W-:Y:S02]  /*0200*/  MOV R239, RZ ;  /* 0x000000ff00ef7202 */ /* 0x000fe40000000f00 */
[----:B------:R-:W-:-:S02]  /*0210*/  CS2R R244, SRZ ;  /* 0x0000000000f47805 */ /* 0x000fc4000001ff00 */
[----:B------:R-:W-:Y:S01]  /*0220*/  MOV R243, RZ ;  /* 0x000000ff00f37202 */ /* 0x000fe20000000f00 */
[----:B--2---:R-:W-:Y:S01]  /*0230*/  UISETP.GE.AND UP0, UPT, UR4, 0x1, UPT ;  /* 0x000000010400788c */ /* 0x004fe2000bf06270 */
[----:B0-----:R-:W-:-:S04]  /*0240*/  IADD3 R0, PT, PT, R0, 0x3f, RZ ;  /* 0x0000003f00007810 */ /* 0x001fc80007ffe0ff */
[----:B------:R-:W-:-:S04]  /*0250*/  SHF.R.S32.HI R3, RZ, 0x1f, R0 ;  /* 0x0000001fff037819 */ /* 0x000fc80000011400 */
[----:B------:R-:W-:-:S04]  /*0260*/  LEA.HI R3, R3, R0, RZ, 0x6 ;  /* 0x0000000003037211 */ /* 0x000fc800078f30ff */
[----:B------:R-:W-:-:S04]  /*0270*/  SHF.R.S32.HI R11, RZ, 0x6, R3 ;  /* 0x00000006ff0b7819 */ /* 0x000fc80000011403 */
[-C--:B------:R-:W-:Y:S02]  /*0280*/  IABS R5, R11.reuse ;  /* 0x0000000b00057213 */ /* 0x080fe40000000000 */
[----:B------:R-:W-:Y:S02]  /*0290*/  IABS R9, R11 ;  /* 0x0000000b00097213 */ /* 0x000fe40000000000 */
[----:B------:R-:W0:Y:S08]  /*02a0*/  I2F.RP R0, R5 ;  /* 0x0000000500007306 */ /* 0x000e300000209400 */
[----:B0-----:R-:W0:Y:S02]  /*02b0*/  MUFU.RCP R0, R0 ;  /* 0x0000000000007308 */ /* 0x001e240000001000 */
[----:B0-----:R-:W-:-:S02]  /*02c0*/  IADD3 R2, PT, PT, R0, 0xffffffe, RZ ;  /* 0x0ffffffe00027810 */ /* 0x001fc40007ffe0ff */
[----:B------:R-:W-:-:S04]  /*02d0*/  IADD3 R0, PT, PT, RZ, -R9, RZ ;  /* 0x80000009ff007210 */ /* 0x000fc80007ffe0ff */
[----:B------:R0:W2:Y:S02]  /*02e0*/  F2I.FTZ.U32.TRUNC.NTZ R3, R2 ;  /* 0x0000000200037305 */ /* 0x0000a4000021f000 */
[----:B0-----:R-:W-:Y:S01]  /*02f0*/  HFMA2 R2, -RZ, RZ, 0, 0 ;  /* 0x00000000ff027431 */ /* 0x001fe200000001ff */
[----:B--2---:R-:W-:-:S05]  /*0300*/  IADD3 R6, PT, PT, RZ, -R3, RZ ;  /* 0x80000003ff067210 */ /* 0x004fca0007ffe0ff */
[----:B------:R-:W-:Y:S01]  /*0310*/  IMAD R7, R6, R5, RZ ;  /* 0x0000000506077224 */ /* 0x000fe200078e02ff */
[----:B------:R-:W-:Y:S02]  /*0320*/  MOV R6, R8 ;  /* 0x0000000800067202 */ /* 0x000fe40000000f00 */
[----:B------:R-:W-:Y:S01]  /*0330*/  MOV R8, RZ ;  /* 0x000000ff00087202 */ /* 0x000fe20000000f00 */
[----:B------:R-:W-:-:S04]  /*0340*/  IMAD.HI.U32 R3, R3, R7, R2 ;  /* 0x0000000703037227 */ /* 0x000fc800078e0002 */
[----:B------:R-:W-:Y:S02]  /*0350*/  HFMA2 R2, -RZ, RZ, 0, 0 ;  /* 0x00000000ff027431 */ /* 0x000fe400000001ff */
[----:B------:R-:W-:-:S04]  /*0360*/  IMAD.HI.U32 R3, R3, R6, RZ ;  /* 0x0000000603037227 */ /* 0x000fc800078e00ff */
[----:B------:R-:W-:Y:S01]  /*0370*/  IMAD R0, R3, R0, R6 ;  /* 0x0000000003007224 */ /* 0x000fe200078e0206 */
[----:B------:R-:W-:-:S04]  /*0380*/  CS2R R6, SRZ ;  /* 0x0000000000067805 */ /* 0x000fc8000001ff00 */
[----:B------:R-:W-:-:S13]  /*0390*/  ISETP.GT.U32.AND P1, PT, R5, R0, PT ;  /* 0x000000000500720c */ /* 0x000fda0003f24070 */
[-C--:B------:R-:W-:Y:S02]  /*03a0*/  @!P1 IADD3 R0, PT, PT, R0, -R5.reuse, RZ ;  /* 0x8000000500009210 */ /* 0x080fe40007ffe0ff */
[----:B------:R-:W-:Y:S02]  /*03b0*/  @!P1 IADD3 R3, PT, PT, R3, 0x1, RZ ;  /* 0x0000000103039810 */ /* 0x000fe40007ffe0ff */
[----:B------:R-:W-:Y:S02]  /*03c0*/  ISETP.GE.U32.AND P0, PT, R0, R5, PT ;  /* 0x000000050000720c */ /* 0x000fe40003f06070 */
[----:B------:R-:W-:Y:S02]  /*03d0*/  LOP3.LUT R0, R4, R11, RZ, 0x3c, !PT ;  /* 0x0000000b04007212 */ /* 0x000fe400078e3cff */
[----:B------:R-:W-:Y:S02]  /*03e0*/  ISETP.NE.AND P1, PT, R11, RZ, PT ;  /* 0x000000ff0b00720c */ /* 0x000fe40003f25270 */
[----:B------:R-:W-:-:S02]  /*03f0*/  ISETP.GE.AND P2, PT, R0, RZ, PT ;  /* 0x000000ff0000720c */ /* 0x000fc40003f46270 */
[----:B------:R-:W-:-:S05]  /*0400*/  MOV R0, RZ ;  /* 0x000000ff00007202 */ /* 0x000fca0000000f00 */
[----:B------:R-:W-:-:S04]  /*0410*/  @P0 IADD3 R3, PT, PT, R3, 0x1, RZ ;  /* 0x0000000103030810 */ /* 0x000fc80007ffe0ff */
[----:B------:R-:W-:Y:S02]  /*0420*/  MOV R9, R3 ;  /* 0x0000000300097202 */ /* 0x000fe40000000f00 */
[----:B------:R-:W0:Y:S02]  /*0430*/  S2R R3, SR_TID.Y ;  /* 0x0000000000037919 */ /* 0x000e240000002200 */
[----:B------:R-:W-:Y:S02]  /*0440*/  @!P2 IADD3 R9, PT, PT, -R9, RZ, RZ ;  /* 0x000000ff0909a210 */ /* 0x000fe40007ffe1ff */
[----:B------:R-:W-:-:S04]  /*0450*/  @!P1 LOP3.LUT R9, RZ, R11, RZ, 0x33, !PT ;  /* 0x0000000bff099212 */ /* 0x000fc800078e33ff */
[C---:B------:R-:W-:Y:S02]  /*0460*/  IADD3 R5, PT, PT, -R9.reuse, RZ, RZ ;  /* 0x000000ff09057210 */ /* 0x040fe40007ffe1ff */
[----:B-1----:R-:W-:-:S03]  /*0470*/  LEA R9, R9, R19, 0x6 ;  /* 0x0000001309097211 */ /* 0x002fc600078e30ff */
[----:B------:R-:W-:Y:S02]  /*0480*/  IMAD R10, R11, R5, R4 ;  /* 0x000000050b0a7224 */ /* 0x000fe400078e0204 */
[----:B------:R-:W-:-:S03]  /*0490*/  HFMA2 R5, -RZ, RZ, 0, 0 ;  /* 0x00000000ff057431 */ /* 0x000fc600000001ff */
[----:B0-----:R-:W-:Y:S01]  /*04a0*/  LEA R10, R10, R3, 0x6 ;  /* 0x000000030a0a7211 */ /* 0x001fe200078e30ff */
[----:B------:R-:W-:Y:S06]  /*04b0*/  BRA.U !UP0, `(.L_x_1) ;  /* 0x0000006d08647547 */ /* 0x000fec000b800000 */
[----:B------:R-:W0:Y:S01]  /*04c0*/  LDCU UR4, c[0x0][0x3a0] ;  /* 0x00007400ff0477ac */ /* 0x000e220008000800 */
[----:B------:R-:W-:Y:S02]  /*04d0*/  MOV R12, RZ ;  /* 0x000000ff000c7202 */ /* 0x000fe40000000f00 */
[----:B------:R-:W-:Y:S01]  /*04e0*/  MOV R2, RZ ;  /* 0x000000ff00027202 */ /* 0x000fe20000000f00 */
[----:B------:R-:W1:Y:S01]  /*04f0*/  LDCU UR8, c[0x0][0x3a8] ;  /* 0x00007500ff0877ac */ /* 0x000e620008000800 */
[----:B------:R-:W2:Y:S01]  /*0500*/  LDCU UR9, c[0x0][0x3a0] ;  /* 0x00007400ff0977ac */ /* 0x000ea20008000800 */
[----:B------:R-:W3:Y:S01]  /*0510*/  LDCU.64 UR6, c[0x0][0x380] ;  /* 0x00007000ff0677ac */ /* 0x000ee20008000a00 */
[----:B0-----:R-:W-:-:S13]  /*0520*/  ISETP.GE.AND P5, PT, R9, UR4, PT ;  /* 0x0000000409007c0c */ /* 0x001fda000bfa6270 */
.L_x_2:
[----:B0-----:R-:W0:Y:S01]  /*0530*/  LDC R42, c[0x0][0x3a4] ;  /* 0x0000e900ff2a7b82 */ /* 0x001e220000000800 */
[----:B-1----:R-:W-:Y:S02]  /*0540*/  ISETP.GE.AND P0, PT, R10, UR8, PT ;  /* 0x000000080a007c0c */ /* 0x002fe4000bf06270 */
[C---:B------:R-:W-:Y:S02]  /*0550*/  LEA R31, R12.reuse, R19, 0x6 ;  /* 0x000000130c1f7211 */ /* 0x040fe400078e30ff */
[----:B------:R-:W-:Y:S02]  /*0560*/  LEA R36, R12, R3, 0x6 ;  /* 0x000000030c247211 */ /* 0x000fe400078e30ff */
[----:B--2---:R-:W-:Y:S01]  /*0570*/  ISETP.GE.AND P3, PT, R9, UR9, PT ;  /* 0x0000000909007c0c */ /* 0x004fe2000bf66270 */
[----:B------:R-:W1:Y:S01]  /*0580*/  LDC.64 R20, c[0x0][0x388] ;  /* 0x0000e200ff147b82 */ /* 0x000e620000000a00 */
[----:B------:R-:W-:Y:S02]  /*0590*/  IADD3 R33, PT, PT, R36, 0x10, RZ ;  /* 0x0000001024217810 */ /* 0x000fe40007ffe0ff */
[----:B------:R-:W-:-:S02]  /*05a0*/  MOV R24, RZ ;  /* 0x000000ff00187202 */ /* 0x000fc40000000f00 */
[-C--:B0-----:R-:W-:Y:S01]  /*05b0*/  ISETP.GE.OR P0, PT, R31, R42.reuse, P0 ;  /* 0x0000002a1f00720c */ /* 0x081fe20000706670 */
[-C--:B------:R-:W-:Y:S01]  /*05c0*/  IMAD R28, R10, R42.reuse, RZ ;  /* 0x0000002a0a1c7224 */ /* 0x080fe200078e02ff */
[-C--:B------:R-:W-:Y:S01]  /*05d0*/  ISETP.GE.OR P1, PT, R36, R42.reuse, P5 ;  /* 0x0000002a2400720c */ /* 0x080fe20002f26670 */
[-C--:B------:R-:W-:Y:S01]  /*05e0*/  IMAD R29, R9, R42.reuse, R36 ;  /* 0x0000002a091d7224 */ /* 0x080fe200078e0224 */
[----:B------:R-:W-:-:S03]  /*05f0*/  ISETP.LT.AND P4, PT, R33, R42, !P3 ;  /* 0x0000002a2100720c */ /* 0x000fc60005f81270 */
[----:B-1----:R-:W-:-:S06]  /*0600*/  IMAD.WIDE R22, R29, 0x4, R20 ;  /* 0x000000041d167825 */ /* 0x002fcc00078e0214 */
[----:B------:R-:W0:Y:S01]  /*0610*/  @!P0 LDC.64 R14, c[0x0][0x380] ;  /* 0x0000e000ff0e8b82 */ /* 0x000e220000000a00 */
[----:B------:R-:W-:-:S03]  /*0620*/  @!P0 IADD3 R11, PT, PT, R31, R28, RZ ;  /* 0x0000001c1f0b8210 */ /* 0x000fc60007ffe0ff */
[----:B------:R-:W2:Y:S02]  /*0630*/  @P4 LDG.E R25, desc[UR10][R22.64+0x40] ;  /* 0x0000400a16194981 */ /* 0x000ea4000c1e1900 */
[----:B0-----:R-:W-:-:S04]  /*0640*/  @!P0 IMAD.WIDE R14, R11, 0x4, R14 ;  /* 0x000000040b0e8825 */ /* 0x001fc800078e020e */
[----:B------:R-:W-:Y:S01]  /*0650*/  HFMA2 R11, -RZ, RZ, 0, 0 ;  /* 0x00000000ff0b7431 */ /* 0x000fe200000001ff */
[----:B------:R0:W4:Y:S05]  /*0660*/  @!P0 LDG.E R24, desc[UR10][R14.64] ;  /* 0x0000000a0e188981 */ /* 0x00012a000c1e1900 */
[----:B------:R-:W5:Y:S01]  /*0670*/  @!P1 LDG.E R11, desc[UR10][R22.64] ;  /* 0x0000000a160b9981 */ /* 0x000f62000c1e1900 */
[----:B------:R-:W1:Y:S01]  /*0680*/  S2R R238, SR_CgaCtaId ;  /* 0x0000000000ee7919 */ /* 0x000e620000008800 */
[----:B------:R-:W-:-:S04]  /*0690*/  IADD3 R13, PT, PT, R10, 0x10, RZ ;  /* 0x000000100a0d7810 */ /* 0x000fc80007ffe0ff */
[----:B------:R-:W-:-:S04]  /*06a0*/  ISETP.GE.AND P0, PT, R13, UR8, PT ;  /* 0x000000080d007c0c */ /* 0x000fc8000bf06270 */
[----:B------:R-:W-:Y:S02]  /*06b0*/  ISETP.LT.AND P1, PT, R31, R42, !P0 ;  /* 0x0000002a1f00720c */ /* 0x000fe40004721270 */
[----:B------:R-:W-:-:S04]  /*06c0*/  MOV R13, 0x400 ;  /* 0x00000400000d7802 */ /* 0x000fc80000000f00 */
[----:B------:R-:W-:Y:S02]  /*06d0*/  IADD3 R16, PT, PT, R13, 0x4300, RZ ;  /* 0x000043000d107810 */ /* 0x000fe40007ffe0ff */
[C---:B-1----:R-:W-:Y:S02]  /*06e0*/  LEA R13, R238.reuse, R13, 0x18 ;  /* 0x0000000dee0d7211 */ /* 0x042fe400078ec0ff */
[----:B------:R-:W-:-:S03]  /*06f0*/  LEA R238, R238, R16, 0x18 ;  /* 0x00000010eeee7211 */ /* 0x000fc600078ec0ff */
[----:B------:R-:W1:Y:S01]  /*0700*/  @P1 LDC.64 R16, c[0x0][0x380] ;  /* 0x0000e000ff101b82 */ /* 0x000e620000000a00 */
[C---:B0-----:R-:W-:Y:S01]  /*0710*/  IMAD R14, R19.reuse, 0x10c, R13 ;  /* 0x0000010c130e7824 */ /* 0x041fe200078e020d */
[----:B------:R-:W-:Y:S02]  /*0720*/  LEA R18, R19, R238, 0x2 ;  /* 0x000000ee13127211 */ /* 0x000fe400078e10ff */
[----:B------:R-:W-:Y:S02]  /*0730*/  IADD3 R13, PT, PT, R10, 0x20, RZ ;  /* 0x000000200a0d7810 */ /* 0x000fe40007ffe0ff */
[C---:B------:R-:W-:Y:S01]  /*0740*/  LEA R32, R3.reuse, R14, 0x2 ;  /* 0x0000000e03207211 */ /* 0x040fe200078e10ff */
[----:B------:R-:W-:Y:S01]  /*0750*/  IMAD R15, R3, 0x10c, R18 ;  /* 0x0000010c030f7824 */ /* 0x000fe200078e0212 */
[----:B------:R-:W-:Y:S02]  /*0760*/  LEA R34, R42, R28, 0x4 ;  /* 0x0000001c2a227211 */ /* 0x000fe400078e20ff */
[----:B------:R-:W-:-:S02]  /*0770*/  IADD3 R35, PT, PT, R36, 0x20, RZ ;  /* 0x0000002024237810 */ /* 0x000fc40007ffe0ff */
[----:B------:R-:W-:Y:S02]  /*0780*/  ISETP.GE.AND P2, PT, R13, UR8, PT ;  /* 0x000000080d007c0c */ /* 0x000fe4000bf46270 */
[----:B------:R-:W-:Y:S02]  /*0790*/  @P1 IADD3 R3, PT, PT, R31, R34, RZ ;  /* 0x000000221f031210 */ /* 0x000fe40007ffe0ff */
[----:B------:R-:W-:-:S03]  /*07a0*/  ISETP.LT.AND P6, PT, R35, R42, !P3 ;  /* 0x0000002a2300720c */ /* 0x000fc60005fc1270 */
[----:B-1----:R-:W-:-:S05]  /*07b0*/  @P1 IMAD.WIDE R16, R3, 0x4, R16 ;  /* 0x0000000403101825 */ /* 0x002fca00078e0210 */
[----:B------:R-:W3:Y:S05]  /*07c0*/  @P1 LDG.E R26, desc[UR10][R16.64] ;  /* 0x0000000a101a1981 */ /* 0x000eea000c1e1900 */
[----:B------:R-:W3:Y:S01]  /*07d0*/  @P6 LDG.E R3, desc[UR10][R22.64+0x80] ;  /* 0x0000800a16036981 */ /* 0x000ee2000c1e1900 */
[----:B------:R-:W-:Y:S02]  /*07e0*/  LEA R38, R42, R28, 0x5 ;  /* 0x0000001c2a267211 */ /* 0x000fe400078e28ff */
[----:B------:R-:W-:-:S04]  /*07f0*/  IADD3 R37, PT, PT, R36, 0x30, RZ ;  /* 0x0000003024257810 */ /* 0x000fc80007ffe0ff */
[-C--:B------:R-:W-:Y:S01]  /*0800*/  ISETP.LT.AND P3, PT, R37, R42.reuse, !P3 ;  /* 0x0000002a2500720c */ /* 0x080fe20005f61270 */
[----:B-----5:R0:W-:Y:S04]  /*0810*/  STS [R32], R11 ;  /* 0x0000000b20007388 */ /* 0x0201e80000000800 */
[----:B----4-:R1:W-:Y:S04]  /*0820*/  STS [R15], R24 ;  /* 0x000000180f007388 */ /* 0x0103e80000000800 */
[----:B------:R-:W-:Y:S04]  /*0830*/  @!P4 STS [R32+0x40], RZ ;  /* 0x000040ff2000c388 */ /* 0x000fe80000000800 */
[----:B--2---:R-:W-:Y:S01]  /*0840*/  @P4 STS [R32+0x40], R25 ;  /* 0x0000401920004388 */ /* 0x004fe20000000800 */
[----:B------:R-:W-:-:S13]  /*0850*/  ISETP.LT.AND P4, PT, R31, R42, !P2 ;  /* 0x0000002a1f00720c */ /* 0x000fda0005781270 */
[----:B------:R-:W2:Y:S01]  /*0860*/  @P4 LDC.64 R18, c[0x0][0x380] ;  /* 0x0000e000ff124b82 */ /* 0x000ea20000000a00 */
[----:B0-----:R-:W-:-:S05]  /*0870*/  @P4 IADD3 R11, PT, PT, R31, R38, RZ ;  /* 0x000000261f0b4210 */ /* 0x001fca0007ffe0ff */
[----:B--2---:R-:W-:Y:S02]  /*0880*/  @P4 IMAD.WIDE R18, R11, 0x4, R18 ;  /* 0x000000040b124825 */ /* 0x004fe400078e0212 */
[----:B------:R-:W2:Y:S04]  /*0890*/  @P3 LDG.E R11, desc[UR10][R22.64+0xc0] ;  /* 0x0000c00a160b3981 */ /* 0x000ea8000c1e1900 */
[----:B-1----:R0:W4:Y:S01]  /*08a0*/  @P4 LDG.E R24, desc[UR10][R18.64] ;  /* 0x0000000a12184981 */ /* 0x002122000c1e1900 */
[----:B------:R-:W-:-:S03]  /*08b0*/  IADD3 R13, PT, PT, R10, 0x30, RZ ;  /* 0x000000300a0d7810 */ /* 0x000fc60007ffe0ff */
[----:B------:R-:W-:Y:S04]  /*08c0*/  @!P1 STS [R15+0x10c0], RZ ;  /* 0x0010c0ff0f009388 */ /* 0x000fe80000000800 */
[----:B---3--:R-:W-:Y:S01]  /*08d0*/  @P1 STS [R15+0x10c0], R26 ;  /* 0x0010c01a0f001388 */ /* 0x008fe20000000800 */
[----:B------:R-:W-:-:S03]  /*08e0*/  ISETP.GE.AND P1, PT, R13, UR8, PT ;  /* 0x000000080d007c0c */ /* 0x000fc6000bf26270 */
[----:B------:R-:W-:Y:S04]  /*08f0*/  @!P6 STS [R32+0x80], RZ ;  /* 0x000080ff2000e388 */ /* 0x000fe80000000800 */
[----:B------:R1:W-:Y:S01]  /*0900*/  @P6 STS [R32+0x80], R3 ;  /* 0x0000800320006388 */ /* 0x0003e20000000800 */
[----:B------:R-:W-:-:S13]  /*0910*/  ISETP.LT.AND P6, PT, R31, R42, !P1 ;  /* 0x0000002a1f00720c */ /* 0x000fda0004fc1270 */
[----:B------:R-:W3:Y:S01]  /*0920*/  @P6 LDC.64 R16, c[0x0][0x380] ;  /* 0x0000e000ff106b82 */ /* 0x000ee20000000a00 */
[----:B------:R-:W-:Y:S02]  /*0930*/  IADD3 R13, PT, PT, R9, 0x10, RZ ;  /* 0x00000010090d7810 */ /* 0x000fe40007ffe0ff */
[C---:B------:R-:W-:Y:S01]  /*0940*/  LEA R40, R42.reuse, R38, 0x4 ;  /* 0x000000262a287211 */ /* 0x040fe200078e20ff */
[----:B------:R-:W-:Y:S03]  /*0950*/  @!P4 STS [R15+0x2180], RZ ;  /* 0x002180ff0f00c388 */ /* 0x000fe60000000800 */
[----:B-1----:R-:W-:Y:S02]  /*0960*/  @P6 IADD3 R3, PT, PT, R31, R40, RZ ;  /* 0x000000281f036210 */ /* 0x002fe40007ffe0ff */
[----:B0-----:R-:W-:-:S05]  /*0970*/  LEA R19, R42, R29, 0x4 ;  /* 0x0000001d2a137211 */ /* 0x001fca00078e20ff */
[----:B------:R-:W-:-:S04]  /*0980*/  IMAD.WIDE R18, R19, 0x4, R20 ;  /* 0x0000000413127825 */ /* 0x000fc800078e0214 */
[----:B---3--:R-:W-:-:S06]  /*0990*/  @P6 IMAD.WIDE R16, R3, 0x4, R16 ;  /* 0x0000000403106825 */ /* 0x008fcc00078e0210 */
[----:B------:R-:W3:Y:S04]  /*09a0*/  @P6 LDG.E R16, desc[UR10][R16.64] ;  /* 0x0000000a10106981 */ /* 0x000ee8000c1e1900 */
[----:B----4-:R0:W-:Y:S01]  /*09b0*/  @P4 STS [R15+0x2180], R24 ;  /* 0x002180180f004388 */ /* 0x0101e20000000800 */
[----:B------:R-:W-:-:S03]  /*09c0*/  ISETP.GE.AND P4, PT, R13, UR9, PT ;  /* 0x000000090d007c0c */ /* 0x000fc6000bf86270 */
[----:B------:R-:W-:Y:S04]  /*09d0*/  @!P3 STS [R32+0xc0], RZ ;  /* 0x0000c0ff2000b388 */ /* 0x000fe80000000800 */
[----:B--2---:R-:W-:Y:S01]  /*09e0*/  @P3 STS [R32+0xc0], R11 ;  /* 0x0000c00b20003388 */ /* 0x004fe20000000800 */
[----:B------:R-:W-:-:S13]  /*09f0*/  ISETP.LT.AND P3, PT, R36, R42, !P4 ;  /* 0x0000002a2400720c */ /* 0x000fda0006761270 */
[----:B------:R-:W2:Y:S04]  /*0a00*/  @P3 LDG.E R3, desc[UR10][R18.64] ;  /* 0x0000000a12033981 */ /* 0x000ea8000c1e1900 */
[----:B------:R-:W-:Y:S01]  /*0a10*/  @!P6 STS [R15+0x3240], RZ ;  /* 0x003240ff0f00e388 */ /* 0x000fe20000000800 */
[----:B------:R-:W-:-:S03]  /*0a20*/  IADD3 R39, PT, PT, R31, 0x10, RZ ;  /* 0x000000101f277810 */ /* 0x000fc60007ffe0ff */
[----:B---3--:R-:W-:Y:S01]  /*0a30*/  @P6 STS [R15+0x3240], R16 ;  /* 0x003240100f006388 */ /* 0x008fe20000000800 */
[----:B------:R-:W-:-:S03]  /*0a40*/  IADD3 R13, P6, PT, R31, R28, RZ ;  /* 0x0000001c1f0d7210 */ /* 0x000fc60007fde0ff */
[----:B------:R-:W-:Y:S01]  /*0a50*/  @!P3 STS [R32+0x10c0], RZ ;  /* 0x0010c0ff2000b388 */ /* 0x000fe20000000800 */
[----:B0-----:R-:W-:Y:S02]  /*0a60*/  LEA.HI.X.SX32 R24, R28, RZ, 0x1, P6 ;  /* 0x000000ff1c187211 */ /* 0x001fe400030f0eff */
[----:B------:R-:W-:-:S04]  /*0a70*/  LEA R22, P6, R13, UR6, 0x2 ;  /* 0x000000060d167c11 */ /* 0x000fc8000f8c10ff */
[----:B------:R-:W-:Y:S01]  /*0a80*/  LEA.HI.X R23, R13, UR7, R24, 0x2, P6 ;  /* 0x000000070d177c11 */ /* 0x000fe2000b0f1418 */
[----:B--2---:R0:W-:Y:S01]  /*0a90*/  @P3 STS [R32+0x10c0], R3 ;  /* 0x0010c00320003388 */ /* 0x0041e20000000800 */
[----:B------:R-:W-:-:S04]  /*0aa0*/  ISETP.GE.AND P3, PT, R10, UR8, PT ;  /* 0x000000080a007c0c */ /* 0x000fc8000bf66270 */
[----:B------:R-:W-:-:S13]  /*0ab0*/  ISETP.LT.AND P6, PT, R39, R42, !P3 ;  /* 0x0000002a2700720c */ /* 0x000fda0005fc1270 */
[----:B------:R-:W2:Y:S04]  /*0ac0*/  @P6 LDG.E R24, desc[UR10][R22.64+0x40] ;  /* 0x0000400a16186981 */ /* 0x000ea8000c1e1900 */
[----:B------:R-:W-:Y:S04]  /*0ad0*/  @!P6 STS [R15+0x40], RZ ;  /* 0x000040ff0f00e388 */ /* 0x000fe80000000800 */
[----:B--2---:R-:W-:Y:S01]  /*0ae0*/  @P6 STS [R15+0x40], R24 ;  /* 0x000040180f006388 */ /* 0x004fe20000000800 */
[----:B------:R-:W-:-:S13]  /*0af0*/  ISETP.LT.AND P6, PT, R33, R42, !P4 ;  /* 0x0000002a2100720c */ /* 0x000fda00067c1270 */
[----:B0-----:R-:W2:Y:S04]  /*0b00*/  @P6 LDG.E R3, desc[UR10][R18.64+0x40] ;  /* 0x0000400a12036981 */ /* 0x001ea8000c1e1900 */
[----:B------:R-:W-:Y:S04]  /*0b10*/  @!P6 STS [R32+0x1100], RZ ;  /* 0x001100ff2000e388 */ /* 0x000fe80000000800 */
[----:B--2---:R0:W-:Y:S01]  /*0b20*/  @P6 STS [R32+0x1100], R3 ;  /* 0x0011000320006388 */ /* 0x0041e20000000800 */
[----:B------:R-:W-:-:S04]  /*0b30*/  IADD3 R11, P6, PT, R31, R34, RZ ;  /* 0x000000221f0b7210 */ /* 0x000fc80007fde0ff */
[----:B------:R-:W-:Y:S02]  /*0b40*/  LEA.HI.X.SX32 R26, R34, RZ, 0x1, P6 ;  /* 0x000000ff221a7211 */ /* 0x000fe400030f0eff */
[----:B------:R-:W-:-:S04]  /*0b50*/  LEA R16, P6, R11, UR6, 0x2 ;  /* 0x000000060b107c11 */ /* 0x000fc8000f8c10ff */
[----:B------:R-:W-:Y:S02]  /*0b60*/  LEA.HI.X R17, R11, UR7, R26, 0x2, P6 ;  /* 0x000000070b117c11 */ /* 0x000fe4000b0f141a */
[----:B------:R-:W-:-:S13]  /*0b70*/  ISETP.LT.AND P6, PT, R39, R42, !P0 ;  /* 0x0000002a2700720c */ /* 0x000fda00047c1270 */
[----:B------:R-:W2:Y:S04]  /*0b80*/  @P6 LDG.E R26, desc[UR10][R16.64+0x40] ;  /* 0x0000400a101a6981 */ /* 0x000ea8000c1e1900 */
[----:B------:R-:W-:Y:S04]  /*0b90*/  @!P6 STS [R15+0x1100], RZ ;  /* 0x001100ff0f00e388 */ /* 0x000fe80000000800 */
[----:B--2---:R1:W-:Y:S01]  /*0ba0*/  @P6 STS [R15+0x1100], R26 ;  /* 0x0011001a0f006388 */ /* 0x0043e20000000800 */
[----:B------:R-:W-:-:S13]  /*0bb0*/  ISETP.LT.AND P6, PT, R35, R42, !P4 ;  /* 0x0000002a2300720c */ /* 0x000fda00067c1270 */
[----:B------:R-:W2:Y:S04]  /*0bc0*/  @P6 LDG.E R11, desc[UR10][R18.64+0x80] ;  /* 0x0000800a120b6981 */ /* 0x000ea8000c1e1900 */
[----:B------:R-:W-:Y:S04]  /*0bd0*/  @!P6 STS [R32+0x1140], RZ ;  /* 0x001140ff2000e388 */ /* 0x000fe80000000800 */
[----:B--2---:R-:W-:Y:S01]  /*0be0*/  @P6 STS [R32+0x1140], R11 ;  /* 0x0011400b20006388 */ /* 0x004fe20000000800 */
[----:B0-----:R-:W-:-:S04]  /*0bf0*/  IADD3 R3, P6, PT, R31, R38, RZ ;  /* 0x000000261f037210 */ /* 0x001fc80007fde0ff */
[----:B------:R-:W-:Y:S02]  /*0c00*/  LEA.HI.X.SX32 R28, R38, RZ, 0x1, P6 ;  /* 0x000000ff261c7211 */ /* 0x000fe400030f0eff */
[----:B------:R-:W-:-:S04]  /*0c10*/  LEA R24, P6, R3, UR6, 0x2 ;  /* 0x0000000603187c11 */ /* 0x000fc8000f8c10ff */
[----:B------:R-:W-:Y:S02]  /*0c20*/  LEA.HI.X R25, R3, UR7, R28, 0x2, P6 ;  /* 0x0000000703197c11 */ /* 0x000fe4000b0f141c */
[----:B------:R-:W-:-:S13]  /*0c30*/  ISETP.LT.AND P6, PT, R39, R42, !P2 ;  /* 0x0000002a2700720c */ /* 0x000fda00057c1270 */
[----:B------:R-:W2:Y:S04]  /*0c40*/  @P6 LDG.E R28, desc[UR10][R24.64+0x40] ;  /* 0x0000400a181c6981 */ /* 0x000ea8000c1e1900 */
[----:B------:R-:W-:Y:S01]  /*0c50*/  @!P6 STS [R15+0x21c0], RZ ;  /* 0x0021c0ff0f00e388 */ /* 0x000fe20000000800 */
[----:B------:R-:W-:-:S13]  /*0c60*/  ISETP.LT.AND P4, PT, R37, R42, !P4 ;  /* 0x0000002a2500720c */ /* 0x000fda0006781270 */
[----:B------:R-:W3:Y:S04]  /*0c70*/  @P4 LDG.E R19, desc[UR10][R18.64+0xc0] ;  /* 0x0000c00a12134981 */ /* 0x000ee8000c1e1900 */
[----:B--2---:R0:W-:Y:S01]  /*0c80*/  @P6 STS [R15+0x21c0], R28 ;  /* 0x0021c01c0f006388 */ /* 0x0041e20000000800 */
[----:B------:R-:W-:-:S04]  /*0c90*/  IADD3 R3, P6, PT, R31, R40, RZ ;  /* 0x000000281f037210 */ /* 0x000fc80007fde0ff */
[----:B------:R-:W-:Y:S02]  /*0ca0*/  LEA.HI.X.SX32 R34, R40, RZ, 0x1, P6 ;  /* 0x000000ff28227211 */ /* 0x000fe400030f0eff */
[----:B-1----:R-:W-:-:S04]  /*0cb0*/  LEA R26, P6, R3, UR6, 0x2 ;  /* 0x00000006031a7c11 */ /* 0x002fc8000f8c10ff */
[----:B------:R-:W-:Y:S02]  /*0cc0*/  LEA.HI.X R27, R3, UR7, R34, 0x2, P6 ;  /* 0x00000007031b7c11 */ /* 0x000fe4000b0f1422 */
[----:B------:R-:W-:-:S13]  /*0cd0*/  ISETP.LT.AND P6, PT, R39, R42, !P1 ;  /* 0x0000002a2700720c */ /* 0x000fda0004fc1270 */
[----:B------:R-:W2:Y:S01]  /*0ce0*/  @P6 LDG.E R34, desc[UR10][R26.64+0x40] ;  /* 0x0000400a1a226981 */ /* 0x000ea2000c1e1900 */
[----:B------:R-:W-:-:S03]  /*0cf0*/  IADD3 R3, PT, PT, R9, 0x20, RZ ;  /* 0x0000002009037810 */ /* 0x000fc60007ffe0ff */
[----:B------:R-:W-:Y:S04]  /*0d00*/  @!P4 STS [R32+0x1180], RZ ;  /* 0x001180ff2000c388 */ /* 0x000fe80000000800 */
[----:B---3--:R-:W-:Y:S01]  /*0d10*/  @P4 STS [R32+0x1180], R19 ;  /* 0x0011801320004388 */ /* 0x008fe20000000800 */
[----:B------:R-:W-:-:S03]  /*0d20*/  ISETP.GE.AND P4, PT, R3, UR9, PT ;  /* 0x0000000903007c0c */ /* 0x000fc6000bf86270 */
[----:B------:R-:W-:Y:S01]  /*0d30*/  @!P6 STS [R15+0x3280], RZ ;  /* 0x003280ff0f00e388 */ /* 0x000fe20000000800 */
[----:B------:R-:W-:-:S05]  /*0d40*/  LEA R13, R42, R29, 0x5 ;  /* 0x0000001d2a0d7211 */ /* 0x000fca00078e28ff */
[----:B0-----:R-:W-:Y:S01]  /*0d50*/  IMAD.WIDE R28, R13, 0x4, R20 ;  /* 0x000000040d1c7825 */ /* 0x001fe200078e0214 */
[----:B--2---:R0:W-:Y:S01]  /*0d60*/  @P6 STS [R15+0x3280], R34 ;  /* 0x003280220f006388 */ /* 0x0041e20000000800 */
[----:B------:R-:W-:-:S13]  /*0d70*/  ISETP.LT.AND P6, PT, R36, R42, !P4 ;  /* 0x0000002a2400720c */ /* 0x000fda00067c1270 */
[----:B------:R-:W2:Y:S01]  /*0d80*/  @P6 LDG.E R3, desc[UR10][R28.64] ;  /* 0x0000000a1c036981 */ /* 0x000ea2000c1e1900 */
[----:B------:R-:W-:-:S03]  /*0d90*/  IADD3 R38, PT, PT, R31, 0x20, RZ ;  /* 0x000000201f267810 */ /* 0x000fc60007ffe0ff */
[----:B------:R-:W-:Y:S04]  /*0da0*/  @!P6 STS [R32+0x2180], RZ ;  /* 0x002180ff2000e388 */ /* 0x000fe80000000800 */
[----:B--2---:R1:W-:Y:S01]  /*0db0*/  @P6 STS [R32+0x2180], R3 ;  /* 0x0021800320006388 */ /* 0x0043e20000000800 */
[----:B------:R-:W-:-:S13]  /*0dc0*/  ISETP.LT.AND P6, PT, R38, R42, !P3 ;  /* 0x0000002a2600720c */ /* 0x000fda0005fc1270 */
[----:B------:R-:W2:Y:S04]  /*0dd0*/  @P6 LDG.E R18, desc[UR10][R22.64+0x80] ;  /* 0x0000800a16126981 */ /* 0x000ea8000c1e1900 */
[----:B------:R-:W-:Y:S04]  /*0de0*/  @!P6 STS [R15+0x80], RZ ;  /* 0x000080ff0f00e388 */ /* 0x000fe80000000800 */
[----:B--2---:R2:W-:Y:S01]  /*0df0*/  @P6 STS [R15+0x80], R18 ;  /* 0x000080120f006388 */ /* 0x0045e20000000800 */
[----:B------:R-:W-:-:S13]  /*0e00*/  ISETP.LT.AND P6, PT, R33, R42, !P4 ;  /* 0x0000002a2100720c */ /* 0x000fda00067c1270 */
[----:B------:R-:W3:Y:S04]  /*0e10*/  @P6 LDG.E R11, desc[UR10][R28.64+0x40] ;  /* 0x0000400a1c0b6981 */ /* 0x000ee8000c1e1900 */
[----:B------:R-:W-:Y:S04]  /*0e20*/  @!P6 STS [R32+0x21c0], RZ ;  /* 0x0021c0ff2000e388 */ /* 0x000fe80000000800 */
[----:B---3--:R3:W-:Y:S01]  /*0e30*/  @P6 STS [R32+0x21c0], R11 ;  /* 0x0021c00b20006388 */ /* 0x0087e20000000800 */
[----:B------:R-:W-:-:S13]  /*0e40*/  ISETP.LT.AND P6, PT, R38, R42, !P0 ;  /* 0x0000002a2600720c */ /* 0x000fda00047c1270 */
[----:B0-----:R-:W4:Y:S04]  /*0e50*/  @P6 LDG.E R34, desc[UR10][R16.64+0x80] ;  /* 0x0000800a10226981 */ /* 0x001f28000c1e1900 */
[----:B------:R-:W-:Y:S04]  /*0e60*/  @!P6 STS [R15+0x1140], RZ ;  /* 0x001140ff0f00e388 */ /* 0x000fe80000000800 */
[----:B----4-:R0:W-:Y:S01]  /*0e70*/  @P6 STS [R15+0x1140], R34 ;  /* 0x001140220f006388 */ /* 0x0101e20000000800 */
[----:B------:R-:W-:-:S13]  /*0e80*/  ISETP.LT.AND P6, PT, R35, R42, !P4 ;  /* 0x0000002a2300720c */ /* 0x000fda00067c1270 */
[----:B-1----:R-:W4:Y:S04]  /*0e90*/  @P6 LDG.E R3, desc[UR10][R28.64+0x80] ;  /* 0x0000800a1c036981 */ /* 0x002f28000c1e1900 */
[----:B------:R-:W-:Y:S04]  /*0ea0*/  @!P6 STS [R32+0x2200], RZ ;  /* 0x002200ff2000e388 */ /* 0x000fe80000000800 */
[----:B----4-:R1:W-:Y:S01]  /*0eb0*/  @P6 STS [R32+0x2200], R3 ;  /* 0x0022000320006388 */ /* 0x0103e20000000800 */
[----:B------:R-:W-:-:S13]  /*0ec0*/  ISETP.LT.AND P6, PT, R38, R42, !P2 ;  /* 0x0000002a2600720c */ /* 0x000fda00057c1270 */
[----:B--2---:R-:W2:Y:S01]  /*0ed0*/  @P6 LDG.E R18, desc[UR10][R24.64+0x80] ;  /* 0x0000800a18126981 */ /* 0x004ea2000c1e1900 */
[----:B------:R-:W-:-:S03]  /*0ee0*/  ISETP.LT.AND P4, PT, R37, R42, !P4 ;  /* 0x0000002a2500720c */ /* 0x000fc60006781270 */
[----:B------:R-:W-:Y:S10]  /*0ef0*/  @!P6 STS [R15+0x2200], RZ ;  /* 0x002200ff0f00e388 */ /* 0x000ff40000000800 */
[----:B---3--:R-:W3:Y:S04]  /*0f00*/  @P4 LDG.E R11, desc[UR10][R28.64+0xc0] ;  /* 0x0000c00a1c0b4981 */ /* 0x008ee8000c1e1900 */
[----:B--2---:R-:W-:Y:S01]  /*0f10*/  @P6 STS [R15+0x2200], R18 ;  /* 0x002200120f006388 */ /* 0x004fe20000000800 */
[----:B------:R-:W-:-:S13]  /*0f20*/  ISETP.LT.AND P6, PT, R38, R42, !P1 ;  /* 0x0000002a2600720c */ /* 0x000fda0004fc1270 */
[----:B0-----:R-:W2:Y:S01]  /*0f30*/  @P6 LDG.E R34, desc[UR10][R26.64+0x80] ;  /* 0x0000800a1a226981 */ /* 0x001ea2000c1e1900 */
[----:B------:R-:W-:-:S03]  /*0f40*/  IADD3 R19, PT, PT, R9, 0x30, RZ ;  /* 0x0000003009137810 */ /* 0x000fc60007ffe0ff */
[----:B------:R-:W-:Y:S04]  /*0f50*/  @!P4 STS [R32+0x2240], RZ ;  /* 0x002240ff2000c388 */ /* 0x000fe80000000800 */
[----:B---3--:R0:W-:Y:S01]  /*0f60*/  @P4 STS [R32+0x2240], R11 ;  /* 0x0022400b20004388 */ /* 0x0081e20000000800 */
[----:B------:R-:W-:-:S03]  /*0f70*/  ISETP.GE.AND P4, PT, R19, UR9, PT ;  /* 0x0000000913007c0c */ /* 0x000fc6000bf86270 */
[----:B------:R-:W-:Y:S01]  /*0f80*/  @!P6 STS [R15+0x32c0], RZ ;  /* 0x0032c0ff0f00e388 */ /* 0x000fe20000000800 */
[----:B------:R-:W-:Y:S02]  /*0f90*/  IADD3 R31, PT, PT, R31, 0x30, RZ ;  /* 0x000000301f1f7810 */ /* 0x000fe40007ffe0ff */
[----:B-1----:R-:W-:Y:S02]  /*0fa0*/  LEA R3, R42, R13, 0x4 ;  /* 0x0000000d2a037211 */ /* 0x002fe400078e20ff */
[----:B------:R-:W-:-:S03]  /*0fb0*/  ISETP.LT.AND P3, PT, R31, R42, !P3 ;  /* 0x0000002a1f00720c */ /* 0x000fc60005f61270 */
[----:B------:R-:W-:-:S10]  /*0fc0*/  IMAD.WIDE R20, R3, 0x4, R20 ;  /* 0x0000000403147825 */ /* 0x000fd400078e0214 */
[----:B------:R-:W3:Y:S04]  /*0fd0*/  @P3 LDG.E R22, desc[UR10][R22.64+0xc0] ;  /* 0x0000c00a16163981 */ /* 0x000ee8000c1e1900 */
[----:B--2---:R-:W-:Y:S01]  /*0fe0*/  @P6 STS [R15+0x32c0], R34 ;  /* 0x0032c0220f006388 */ /* 0x004fe20000000800 */
[----:B------:R-:W-:-:S13]  /*0ff0*/  ISETP.LT.AND P6, PT, R36, R42, !P4 ;  /* 0x0000002a2400720c */ /* 0x000fda00067c1270 */
[----:B------:R-:W2:Y:S04]  /*1000*/  @P6 LDG.E R3, desc[UR10][R20.64] ;  /* 0x0000000a14036981 */ /* 0x000ea8000c1e1900 */
[----:B------:R-:W-:Y:S01]  /*1010*/  @!P6 STS [R32+0x3240], RZ ;  /* 0x003240ff2000e388 */ /* 0x000fe20000000800 */
[CC--:B------:R-:W-:Y:S02]  /*1020*/  ISETP.LT.AND P0, PT, R31.reuse, R42.reuse, !P0 ;  /* 0x0000002a1f00720c */ /* 0x0c0fe40004701270 */
[CC--:B------:R-:W-:Y:S02]  /*1030*/  ISETP.LT.AND P2, PT, R31.reuse, R42.reuse, !P2 ;  /* 0x0000002a1f00720c */ /* 0x0c0fe40005741270 */
[----:B------:R-:W-:-:S09]  /*1040*/  ISETP.LT.AND P1, PT, R31, R42, !P1 ;  /* 0x0000002a1f00720c */ /* 0x000fd20004f21270 */
[----:B------:R-:W4:Y:S04]  /*1050*/  @P0 LDG.E R16, desc[UR10][R16.64+0xc0] ;  /* 0x0000c00a10100981 */ /* 0x000f28000c1e1900 */
[----:B------:R-:W5:Y:S04]  /*1060*/  @P2 LDG.E R24, desc[UR10][R24.64+0xc0] ;  /* 0x0000c00a18182981 */ /* 0x000f68000c1e1900 */
[----:B------:R-:W5:Y:S04]  /*1070*/  @P1 LDG.E R26, desc[UR10][R26.64+0xc0] ;  /* 0x0000c00a1a1a1981 */ /* 0x000f68000c1e1900 */
[----:B--2---:R1:W-:Y:S01]  /*1080*/  @P6 STS [R32+0x3240], R3 ;  /* 0x0032400320006388 */ /* 0x0043e20000000800 */
[----:B------:R-:W-:-:S03]  /*1090*/  ISETP.LT.AND P6, PT, R33, R42, !P4 ;  /* 0x0000002a2100720c */ /* 0x000fc600067c1270 */
[----:B------:R-:W-:Y:S04]  /*10a0*/  @!P3 STS [R15+0xc0], RZ ;  /* 0x0000c0ff0f00b388 */ /* 0x000fe80000000800 */
[----:B---3--:R-:W-:Y:S01]  /*10b0*/  @P3 STS [R15+0xc0], R22 ;  /* 0x0000c0160f003388 */ /* 0x008fe20000000800 */
[-C--:B------:R-:W-:Y:S02]  /*10c0*/  ISETP.LT.AND P3, PT, R35, R42.reuse, !P4 ;  /* 0x0000002a2300720c */ /* 0x080fe40006761270 */
[----:B------:R-:W-:-:S03]  /*10d0*/  ISETP.LT.AND P4, PT, R37, R42, !P4 ;  /* 0x0000002a2500720c */ /* 0x000fc60006781270 */
[----:B0-----:R-:W2:Y:S08]  /*10e0*/  @P6 LDG.E R11, desc[UR10][R20.64+0x40] ;  /* 0x0000400a140b6981 */ /* 0x001eb0000c1e1900 */
[----:B------:R-:W3:Y:S04]  /*10f0*/  @P3 LDG.E R13, desc[UR10][R20.64+0x80] ;  /* 0x0000800a140d3981 */ /* 0x000ee8000c1e1900 */
[----:B------:R-:W5:Y:S01]  /*1100*/  @P4 LDG.E R19, desc[UR10][R20.64+0xc0] ;  /* 0x0000c00a14134981 */ /* 0x000f62000c1e1900 */
[----:B-1----:R-:W0:Y:S03]  /*1110*/  S2R R3, SR_TID.Y ;  /* 0x0000000000037919 */ /* 0x002e260000002200 */
[----:B------:R-:W-:Y:S01]  /*1120*/  @!P6 STS [R32+0x3280], RZ ;  /* 0x003280ff2000e388 */ /* 0x000fe20000000800 */
[----:B0-----:R-:W-:-:S03]  /*1130*/  IMAD R238, R3, 0x10c, R238 ;  /* 0x0000010c03ee7824 */ /* 0x001fc600078e02ee */
[----:B--2---:R-:W-:Y:S04]  /*1140*/  @P6 STS [R32+0x3280], R11 ;  /* 0x0032800b20006388 */ /* 0x004fe80000000800 */
[----:B------:R-:W-:Y:S04]  /*1150*/  @!P0 STS [R15+0x1180], RZ ;  /* 0x001180ff0f008388 */ /* 0x000fe80000000800 */
[----:B----4-:R-:W-:Y:S04]  /*1160*/  @P0 STS [R15+0x1180], R16 ;  /* 0x001180100f000388 */ /* 0x010fe80000000800 */
[----:B------:R-:W-:Y:S04]  /*1170*/  @!P3 STS [R32+0x32c0], RZ ;  /* 0x0032c0ff2000b388 */ /* 0x000fe80000000800 */
[----:B---3--:R-:W-:Y:S04]  /*1180*/  @P3 STS [R32+0x32c0], R13 ;  /* 0x0032c00d20003388 */ /* 0x008fe80000000800 */
[----:B------:R-:W-:Y:S04]  /*1190*/  @!P2 STS [R15+0x2240], RZ ;  /* 0x002240ff0f00a388 */ /* 0x000fe80000000800 */
[----:B-----5:R-:W-:Y:S04]  /*11a0*/  @P2 STS [R15+0x2240], R24 ;  /* 0x002240180f002388 */ /* 0x020fe80000000800 */
[----:B------:R-:W-:Y:S04]  /*11b0*/  @!P4 STS [R32+0x3300], RZ ;  /* 0x003300ff2000c388 */ /* 0x000fe80000000800 */
[----:B------:R-:W-:Y:S04]  /*11c0*/  @P4 STS [R32+0x3300], R19 ;  /* 0x0033001320004388 */ /* 0x000fe80000000800 */
[----:B------:R-:W-:Y:S04]  /*11d0*/  @!P1 STS [R15+0x3300], RZ ;  /* 0x003300ff0f009388 */ /* 0x000fe80000000800 */
[----:B------:R-:W-:Y:S01]  /*11e0*/  @P1 STS [R15+0x3300], R26 ;  /* 0x0033001a0f001388 */ /* 0x000fe20000000800 */
[----:B------:R-:W-:Y:S06]  /*11f0*/  BAR.SYNC.DEFER_BLOCKING 0x0 ;  /* 0x0000000000007b1d */ /* 0x000fec0000010000 */
[----:B------:R-:W-:Y:S04]  /*1200*/  LDS R21, [R14] ;  /* 0x000000000e157984 */ /* 0x000fe80000000800 */
[----:B------:R-:W0:Y:S04]  /*1210*/  LDS R20, [R238] ;  /* 0x00000000ee147984 */ /* 0x000e280000000800 */
[----:B------:R-:W1:Y:S04]  /*1220*/  LDS R23, [R14+0x10c0] ;  /* 0x0010c0000e177984 */ /* 0x000e680000000800 */
[----:B------:R-:W2:Y:S04]  /*1230*/  LDS R42, [R14+0x2180] ;  /* 0x002180000e2a7984 */ /* 0x000ea80000000800 */
[----:B------:R-:W3:Y:S04]  /*1240*/  LDS R11, [R14+0x3240] ;  /* 0x003240000e0b7984 */ /* 0x000ee80000000800 */
[----:B------:R-:W4:Y:S04]  /*1250*/  LDS R22, [R238+0x10c0] ;  /* 0x0010c000ee167984 */ /* 0x000f280000000800 */
[----:B------:R-:W5:Y:S04]  /*1260*/  LDS R13, [R238+0x2180] ;  /* 0x00218000ee0d7984 */ /* 0x000f680000000800 */
[----:B------:R-:W5:Y:S04]  /*1270*/  LDS R16, [R238+0x3240] ;  /* 0x00324000ee107984 */ /* 0x000f680000000800 */
[----:B------:R-:W-:Y:S04]  /*1280*/  LDS R17, [R238+0x3244] ;  /* 0x00324400ee117984 */ /* 0x000fe80000000800 */
[----:B------:R-:W5:Y:S04]  /*1290*/  LDS R48, [R14+0x2184] ;  /* 0x002184000e307984 */ /* 0x000f680000000800 */
[----:B------:R-:W-:Y:S04]  /*12a0*/  LDS R25, [R14+0x4] ;  /* 0x000004000e197984 */ /* 0x000fe80000000800 */
[----:B------:R-:W5:Y:S04]  /*12b0*/  LDS R29, [R238+0x10c4] ;  /* 0x0010c400ee1d7984 */ /* 0x000f680000000800 */
[----:B------:R-:W5:Y:S04]  /*12c0*/  LDS R15, [R238+0x2184] ;  /* 0x00218400ee0f7984 */ /* 0x000f680000000800 */
[----:B------:R-:W5:Y:S01]  /*12d0*/  LDS R36, [R14+0x10c4] ;  /* 0x0010c4000e247984 */ /* 0x000f620000000800 */
[----:B0-----:R-:W-:-:S03]  /*12e0*/  FFMA R8, R21, R20, R8 ;  /* 0x0000001415087223 */ /* 0x001fc60000000008 */
[----:B------:R-:W0:Y:S01]  /*12f0*/  LDS R27, [R238+0x4] ;  /* 0x00000400ee1b7984 */ /* 0x000e220000000800 */
[C---:B-1----:R-:W-:Y:S01]  /*1300*/  FFMA R34, R20.reuse, R23, R245 ;  /* 0x0000001714227223 */ /* 0x042fe200000000f5 */
[C---:B--2---:R-:W-:Y:S01]  /*1310*/  FFMA R46, R20.reuse, R42, R241 ;  /* 0x0000002a142e7223 */ /* 0x044fe200000000f1 */
[----:B---3--:R-:W-:Y:S01]  /*1320*/  FFMA R234, R20, R11, R234 ;  /* 0x0000000b14ea7223 */ /* 0x008fe200000000ea */
[----:B------:R-:W1:Y:S01]  /*1330*/  LDS R18, [R14+0x3244] ;  /* 0x003244000e127984 */ /* 0x000e620000000800 */
[----:B----4-:R-:W-:-:S03]  /*1340*/  FFMA R24, R21, R22, R7 ;  /* 0x0000001615187223 */ /* 0x010fc60000000007 */
[----:B------:R-:W-:Y:S04]  /*1350*/  LDS R7, [R14+0x8] ;  /* 0x000008000e077984 */ /* 0x000fe80000000800 */
[----:B------:R-:W2:Y:S04]  /*1360*/  LDS R28, [R238+0x8] ;  /* 0x00000800ee1c7984 */ /* 0x000ea80000000800 */
[----:B------:R-:W3:Y:S04]  /*1370*/  LDS R35, [R238+0x10c8] ;  /* 0x0010c800ee237984 */ /* 0x000ee80000000800 */
[----:B------:R-:W4:Y:S04]  /*1380*/  LDS R19, [R238+0x2188] ;  /* 0x00218800ee137984 */ /* 0x000f280000000800 */
[----:B------:R-:W4:Y:S04]  /*1390*/  LDS R20, [R238+0x3248] ;  /* 0x00324800ee147984 */ /* 0x000f280000000800 */
[----:B------:R-:W4:Y:S01]  /*13a0*/  LDS R38, [R14+0x10c8] ;  /* 0x0010c8000e267984 */ /* 0x000f220000000800 */
[C---:B------:R-:W-:Y:S01]  /*13b0*/  FFMA R40, R22.reuse, R23, R243 ;  /* 0x0000001716287223 */ /* 0x040fe200000000f3 */
[C---:B------:R-:W-:Y:S01]  /*13c0*/  FFMA R52, R22.reuse, R42, R239 ;  /* 0x0000002a16347223 */ /* 0x040fe200000000ef */
[----:B------:R-:W-:Y:S01]  /*13d0*/  FFMA R58, R22, R11, R30 ;  /* 0x0000000b163a7223 */ /* 0x000fe2000000001e */
[----:B------:R-:W4:Y:S01]  /*13e0*/  LDS R50, [R14+0x2188] ;  /* 0x002188000e327984 */ /* 0x000f220000000800 */
[C---:B-----5:R-:W-:Y:S01]  /*13f0*/  FFMA R6, R21.reuse, R13, R6 ;  /* 0x0000000d15067223 */ /* 0x060fe20000000006 */
[----:B------:R-:W-:Y:S01]  /*1400*/  FFMA R26, R21, R16, R5 ;  /* 0x00000010151a7223 */ /* 0x000fe20000000005 */
[CC--:B------:R-:W-:Y:S01]  /*1410*/  FFMA R240, R13.reuse, R42.reuse, R240 ;  /* 0x0000002a0df07223 */ /* 0x0c0fe200000000f0 */
[C---:B------:R-:W-:Y:S01]  /*1420*/  FFMA R54, R16.reuse, R42, R249 ;  /* 0x0000002a10367223 */ /* 0x040fe200000000f9 */
[----:B------:R-:W5:Y:S04]  /*1430*/  LDS R21, [R14+0x3248] ;  /* 0x003248000e157984 */ /* 0x000f680000000800 */
[----:B------:R-:W-:Y:S04]  /*1440*/  LDS R22, [R238+0x218c] ;  /* 0x00218c00ee167984 */ /* 0x000fe80000000800 */
[----:B------:R-:W5:Y:S01]  /*1450*/  LDS R42, [R14+0x10cc] ;  /* 0x0010cc000e2a7984 */ /* 0x000f620000000800 */
[-C--:B------:R-:W-:Y:S01]  /*1460*/  FFMA R244, R13, R23.reuse, R244 ;  /* 0x000000170df47223 */ /* 0x080fe200000000f4 */
[----:B------:R-:W-:-:S02]  /*1470*/  FFMA R44, R16, R23, R247 ;  /* 0x00000017102c7223 */ /* 0x000fc400000000f7 */
[----:B------:R-:W-:Y:S04]  /*1480*/  LDS R5, [R14+0xc] ;  /* 0x00000c000e057984 */ /* 0x000fe80000000800 */
[----:B------:R-:W5:Y:S04]  /*1490*/  LDS R31, [R238+0xc] ;  /* 0x00000c00ee1f7984 */ /* 0x000f680000000800 */
[----:B------:R-:W5:Y:S04]  /*14a0*/  LDS R37, [R238+0x10cc] ;  /* 0x0010cc00ee257984 */ /* 0x000f680000000800 */
[----:B------:R-:W5:Y:S01]  /*14b0*/  LDS R23, [R238+0x324c] ;  /* 0x00324c00ee177984 */ /* 0x000f620000000800 */
[----:B------:R-:W-:Y:S01]  /*14c0*/  FFMA R49, R17, R48, R54 ;  /* 0x0000003011317223 */ /* 0x000fe20000000036 */
[C---:B------:R-:W-:Y:S01]  /*14d0*/  FFMA R30, R25.reuse, R29, R24 ;  /* 0x0000001d191e7223 */ /* 0x040fe20000000018 */
[----:B------:R-:W-:Y:S01]  /*14e0*/  FFMA R32, R25, R15, R6 ;  /* 0x0000000f19207223 */ /* 0x000fe20000000006 */
[-C--:B------:R-:W-:Y:S01]  /*14f0*/  FFMA R45, R17, R36.reuse, R44 ;  /* 0x00000024112d7223 */ /* 0x080fe2000000002c */
[----:B------:R-:W5:Y:S04]  /*1500*/  LDS R54, [R14+0x218c] ;  /* 0x00218c000e367984 */ /* 0x000f680000000800 */
[----:B------:R-:W5:Y:S04]  /*1510*/  LDS R24, [R14+0x324c] ;  /* 0x00324c000e187984 */ /* 0x000f680000000800 */
[----:B------:R-:W-:Y:S04]  /*1520*/  LDS R33, [R14+0x10] ;  /* 0x000010000e217984 */ /* 0x000fe80000000800 */
[----:B------:R-:W-:Y:S04]  /*1530*/  LDS R6, [R238+0x10] ;  /* 0x00001000ee067984 */ /* 0x000fe80000000800 */
[----:B------:R-:W5:Y:S04]  /*1540*/  LDS R41, [R238+0x10d0] ;  /* 0x0010d000ee297984 */ /* 0x000f680000000800 */
[----:B------:R-:W5:Y:S01]  /*1550*/  LDS R44, [R14+0x10d0] ;  /* 0x0010d0000e2c7984 */ /* 0x000f620000000800 */
[C---:B0-----:R-:W-:Y:S01]  /*1560*/  FFMA R8, R25.reuse, R27, R8 ;  /* 0x0000001b19087223 */ /* 0x041fe20000000008 */
[----:B------:R-:W-:Y:S01]  /*1570*/  FFMA R39, R25, R17, R26 ;  /* 0x0000001119277223 */ /* 0x000fe2000000001a */
[-C--:B------:R-:W-:Y:S01]  /*1580*/  FFMA R244, R15, R36.reuse, R244 ;  /* 0x000000240ff47223 */ /* 0x080fe200000000f4 */
[C---:B------:R-:W-:Y:S01]  /*1590*/  FFMA R43, R27.reuse, R36, R34 ;  /* 0x000000241b2b7223 */ /* 0x040fe20000000022 */
[-C--:B------:R-:W-:Y:S01]  /*15a0*/  FFMA R47, R27, R48.reuse, R46 ;  /* 0x000000301b2f7223 */ /* 0x080fe2000000002e */
[-C--:B------:R-:W-:Y:S01]  /*15b0*/  FFMA R56, R29, R48.reuse, R52 ;  /* 0x000000301d387223 */ /* 0x080fe20000000034 */
[----:B------:R-:W-:Y:S01]  /*15c0*/  FFMA R240, R15, R48, R240 ;  /* 0x000000300ff07223 */ /* 0x000fe200000000f0 */
[C---:B------:R-:W-:Y:S01]  /*15d0*/  FFMA R34, R29.reuse, R36, R40 ;  /* 0x000000241d227223 */ /* 0x040fe20000000028 */
[----:B-1----:R-:W-:Y:S01]  /*15e0*/  FFMA R48, R29, R18, R58 ;  /* 0x000000121d307223 */ /* 0x002fe2000000003a */
[C---:B--2---:R-:W-:Y:S01]  /*15f0*/  FFMA R8, R7.reuse, R28, R8 ;  /* 0x0000001c07087223 */ /* 0x044fe20000000008 */
[C---:B---3--:R-:W-:Y:S01]  /*1600*/  FFMA R30, R7.reuse, R35, R30 ;  /* 0x00000023071e7223 */ /* 0x048fe2000000001e */
[C---:B----4-:R-:W-:Y:S01]  /*1610*/  FFMA R29, R7.reuse, R19, R32 ;  /* 0x00000013071d7223 */ /* 0x050fe20000000020 */
[----:B------:R-:W-:Y:S01]  /*1620*/  FFMA R36, R7, R20, R39 ;  /* 0x0000001407247223 */ /* 0x000fe20000000027 */
[----:B------:R-:W-:Y:S01]  /*1630*/  FFMA R27, R27, R18, R234 ;  /* 0x000000121b1b7223 */ /* 0x000fe200000000ea */
[----:B------:R-:W-:Y:S01]  /*1640*/  FFMA R7, R19, R38, R244 ;  /* 0x0000002613077223 */ /* 0x000fe200000000f4 */
[----:B------:R-:W0:Y:S01]  /*1650*/  LDS R58, [R14+0x2190] ;  /* 0x002190000e3a7984 */ /* 0x000e220000000800 */
[-C--:B------:R-:W-:Y:S01]  /*1660*/  FFMA R52, R28, R50.reuse, R47 ;  /* 0x000000321c347223 */ /* 0x080fe2000000002f */
[-C--:B------:R-:W-:Y:S01]  /*1670*/  FFMA R56, R35, R50.reuse, R56 ;  /* 0x0000003223387223 */ /* 0x080fe20000000038 */
[-C--:B------:R-:W-:Y:S01]  /*1680*/  FFMA R47, R19, R50.reuse, R240 ;  /* 0x00000032132f7223 */ /* 0x080fe200000000f0 */
[----:B------:R-:W-:Y:S01]  /*1690*/  FFMA R62, R20, R50, R49 ;  /* 0x00000032143e7223 */ /* 0x000fe20000000031 */
[----:B------:R-:W1:Y:S01]  /*16a0*/  LDS R25, [R238+0x2190] ;  /* 0x00219000ee197984 */ /* 0x000e620000000800 */
[CC--:B------:R-:W-:Y:S01]  /*16b0*/  FFMA R40, R28.reuse, R38.reuse, R43 ;  /* 0x000000261c287223 */ /* 0x0c0fe2000000002b */
[----:B------:R-:W-:Y:S01]  /*16c0*/  FFMA R46, R35, R38, R34 ;  /* 0x00000026232e7223 */ /* 0x000fe20000000022 */
[----:B-----5:R-:W-:Y:S01]  /*16d0*/  FFMA R66, R28, R21, R27 ;  /* 0x000000151c427223 */ /* 0x020fe2000000001b */
[----:B------:R-:W-:Y:S01]  /*16e0*/  FFMA R50, R22, R42, R7 ;  /* 0x0000002a16327223 */ /* 0x000fe20000000007 */
[----:B------:R-:W2:Y:S01]  /*16f0*/  LDS R26, [R238+0x3250] ;  /* 0x00325000ee1a7984 */ /* 0x000ea20000000800 */
[----:B------:R-:W-:-:S03]  /*1700*/  FFMA R38, R20, R38, R45 ;  /* 0x0000002614267223 */ /* 0x000fc6000000002d */
[----:B------:R-:W3:Y:S01]  /*1710*/  LDS R27, [R14+0x3250] ;  /* 0x003250000e1b7984 */ /* 0x000ee20000000800 */
[----:B------:R-:W-:-:S03]  /*1720*/  FFMA R68, R35, R21, R48 ;  /* 0x0000001523447223 */ /* 0x000fc60000000030 */
[----:B------:R-:W-:Y:S04]  /*1730*/  LDS R7, [R238+0x14] ;  /* 0x00001400ee077984 */ /* 0x000fe80000000800 */
[----:B------:R-:W4:Y:S01]  /*1740*/  LDS R64, [R14+0x2194] ;  /* 0x002194000e407984 */ /* 0x000f220000000800 */
[----:B------:R-:W-:-:S03]  /*1750*/  FFMA R8, R5, R31, R8 ;  /* 0x0000001f05087223 */ /* 0x000fc60000000008 */
[----:B------:R-:W5:Y:S01]  /*1760*/  LDS R45, [R238+0x10d4] ;  /* 0x0010d400ee2d7984 */ /* 0x000f620000000800 */
[C---:B------:R-:W-:Y:S01]  /*1770*/  FFMA R32, R5.reuse, R37, R30 ;  /* 0x0000002505207223 */ /* 0x040fe2000000001e */
[C---:B------:R-:W-:Y:S01]  /*1780*/  FFMA R34, R5.reuse, R22, R29 ;  /* 0x0000001605227223 */ /* 0x040fe2000000001d */
[----:B------:R-:W-:Y:S01]  /*1790*/  FFMA R35, R5, R23, R36 ;  /* 0x0000001705237223 */ /* 0x000fe20000000024 */
[-C--:B------:R-:W-:Y:S01]  /*17a0*/  FFMA R39, R31, R42.reuse, R40 ;  /* 0x0000002a1f277223 */ /* 0x080fe20000000028 */
[----:B------:R-:W5:Y:S01]  /*17b0*/  LDS R48, [R14+0x10d4] ;  /* 0x0010d4000e307984 */ /* 0x000f620000000800 */
[----:B------:R-:W-:-:S03]  /*17c0*/  FFMA R40, R37, R42, R46 ;  /* 0x0000002a25287223 */ /* 0x000fc6000000002e */
[----:B------:R-:W5:Y:S04]  /*17d0*/  LDS R5, [R14+0x14] ;  /* 0x000014000e057984 */ /* 0x000f680000000800 */
[----:B------:R-:W5:Y:S04]  /*17e0*/  LDS R28, [R238+0x2194] ;  /* 0x00219400ee1c7984 */ /* 0x000f680000000800 */
[----:B------:R-:W5:Y:S04]  /*17f0*/  LDS R29, [R238+0x3254] ;  /* 0x00325400ee1d7984 */ /* 0x000f680000000800 */
[----:B------:R-:W5:Y:S01]  /*1800*/  LDS R30, [R14+0x3254] ;  /* 0x003254000e1e7984 */ /* 0x000f620000000800 */
[CC--:B------:R-:W-:Y:S01]  /*1810*/  FFMA R49, R31.reuse, R54.reuse, R52 ;  /* 0x000000361f317223 */ /* 0x0c0fe20000000034 */
[----:B------:R-:W-:Y:S01]  /*1820*/  FFMA R60, R22, R54, R47 ;  /* 0x00000036163c7223 */ /* 0x000fe2000000002f */
[----:B------:R-:W-:Y:S01]  /*1830*/  FFMA R53, R31, R24, R66 ;  /* 0x000000181f357223 */ /* 0x000fe20000000042 */
[----:B------:R-:W-:Y:S01]  /*1840*/  FFMA R36, R33, R41, R32 ;  /* 0x0000002921247223 */ /* 0x000fe20000000020 */
[CC--:B------:R-:W-:Y:S01]  /*1850*/  FFMA R46, R6.reuse, R44.reuse, R39 ;  /* 0x0000002c062e7223 */ /* 0x0c0fe20000000027 */
[----:B------:R-:W-:Y:S01]  /*1860*/  FFMA R52, R41, R44, R40 ;  /* 0x0000002c29347223 */ /* 0x000fe20000000028 */
[----:B------:R-:W-:Y:S04]  /*1870*/  LDS R39, [R14+0x18] ;  /* 0x000018000e277984 */ /* 0x000fe80000000800 */
[----:B------:R-:W5:Y:S04]  /*1880*/  LDS R40, [R238+0x18] ;  /* 0x00001800ee287984 */ /* 0x000f680000000800 */
[----:B------:R-:W5:Y:S04]  /*1890*/  LDS R47, [R238+0x10d8] ;  /* 0x0010d800ee2f7984 */ /* 0x000f680000000800 */
[----:B------:R-:W5:Y:S04]  /*18a0*/  LDS R31, [R238+0x2198] ;  /* 0x00219800ee1f7984 */ /* 0x000f680000000800 */
[----:B------:R-:W5:Y:S04]  /*18b0*/  LDS R32, [R238+0x3258] ;  /* 0x00325800ee207984 */ /* 0x000f680000000800 */
[----:B------:R-:W5:Y:S01]  /*18c0*/  LDS R66, [R14+0x2198] ;  /* 0x002198000e427984 */ /* 0x000f620000000800 */
[----:B------:R-:W-:Y:S01]  /*18d0*/  FFMA R43, R23, R42, R38 ;  /* 0x0000002a172b7223 */ /* 0x000fe20000000026 */
[-C--:B------:R-:W-:Y:S01]  /*18e0*/  FFMA R42, R37, R54.reuse, R56 ;  /* 0x00000036252a7223 */ /* 0x080fe20000000038 */
[----:B------:R-:W-:Y:S01]  /*18f0*/  FFMA R51, R23, R54, R62 ;  /* 0x0000003617337223 */ /* 0x000fe2000000003e */
[----:B------:R-:W-:Y:S01]  /*1900*/  FFMA R54, R37, R24, R68 ;  /* 0x0000001825367223 */ /* 0x000fe20000000044 */
[CC--:B0-----:R-:W-:Y:S01]  /*1910*/  FFMA R62, R6.reuse, R58.reuse, R49 ;  /* 0x0000003a063e7223 */ /* 0x0c1fe20000000031 */
[----:B------:R-:W-:Y:S01]  /*1920*/  FFMA R68, R41, R58, R42 ;  /* 0x0000003a29447223 */ /* 0x000fe2000000002a */
[----:B------:R-:W-:Y:S01]  /*1930*/  FFMA R8, R33, R6, R8 ;  /* 0x0000000621087223 */ /* 0x000fe20000000008 */
[----:B-1----:R-:W-:Y:S01]  /*1940*/  FFMA R55, R25, R44, R50 ;  /* 0x0000002c19377223 */ /* 0x002fe20000000032 */
[C---:B------:R-:W-:Y:S01]  /*1950*/  FFMA R37, R33.reuse, R25, R34 ;  /* 0x0000001921257223 */ /* 0x040fe20000000022 */
[----:B--2---:R-:W-:Y:S01]  /*1960*/  FFMA R38, R33, R26, R35 ;  /* 0x0000001a21267223 */ /* 0x004fe20000000023 */
[----:B------:R-:W0:Y:S01]  /*1970*/  LDS R50, [R14+0x10d8] ;  /* 0x0010d8000e327984 */ /* 0x000e220000000800 */
[----:B------:R-:W-:Y:S01]  /*1980*/  FFMA R59, R25, R58, R60 ;  /* 0x0000003a193b7223 */ /* 0x000fe2000000003c */
[-C--:B---3--:R-:W-:Y:S01]  /*1990*/  FFMA R6, R6, R27.reuse, R53 ;  /* 0x0000001b06067223 */ /* 0x088fe20000000035 */
[----:B----4-:R-:W-:Y:S01]  /*19a0*/  FFMA R57, R7, R64, R62 ;  /* 0x0000004007397223 */ /* 0x010fe2000000003e */
[C---:B------:R-:W-:Y:S01]  /*19b0*/  FFMA R56, R26.reuse, R44, R43 ;  /* 0x0000002c1a387223 */ /* 0x040fe2000000002b */
[----:B------:R-:W-:Y:S01]  /*19c0*/  FFMA R58, R26, R58, R51 ;  /* 0x0000003a1a3a7223 */ /* 0x000fe20000000033 */
[----:B------:R-:W-:Y:S01]  /*19d0*/  FFMA R70, R41, R27, R54 ;  /* 0x0000001b29467223 */ /* 0x000fe20000000036 */
[----:B------:R-:W1:Y:S01]  /*19e0*/  LDS R33, [R14+0x3258] ;  /* 0x003258000e217984 */ /* 0x000e620000000800 */
[----:B-----5:R-:W-:Y:S01]  /*19f0*/  FFMA R62, R45, R64, R68 ;  /* 0x000000402d3e7223 */ /* 0x020fe20000000044 */
[----:B------:R-:W-:-:S02]  /*1a00*/  FFMA R53, R7, R48, R46 ;  /* 0x0000003007357223 */ /* 0x000fc4000000002e */
[----:B------:R-:W-:Y:S01]  /*1a10*/  LDS R41, [R14+0x1c] ;  /* 0x00001c000e297984 */ /* 0x000fe20000000800 */
[----:B------:R-:W-:-:S03]  /*1a20*/  FFMA R8, R5, R7, R8 ;  /* 0x0000000705087223 */ /* 0x000fc60000000008 */
[----:B------:R-:W2:Y:S01]  /*1a30*/  LDS R43, [R238+0x1c] ;  /* 0x00001c00ee2b7984 */ /* 0x000ea20000000800 */
[----:B------:R-:W-:-:S03]  /*1a40*/  FFMA R42, R5, R45, R36 ;  /* 0x0000002d052a7223 */ /* 0x000fc60000000024 */
[----:B------:R-:W3:Y:S01]  /*1a50*/  LDS R51, [R238+0x10dc] ;  /* 0x0010dc00ee337984 */ /* 0x000ee20000000800 */
[----:B------:R-:W-:-:S03]  /*1a60*/  FFMA R44, R5, R28, R37 ;  /* 0x0000001c052c7223 */ /* 0x000fc60000000025 */
[----:B------:R-:W4:Y:S01]  /*1a70*/  LDS R34, [R238+0x219c] ;  /* 0x00219c00ee227984 */ /* 0x000f220000000800 */
[----:B------:R-:W-:-:S03]  /*1a80*/  FFMA R49, R5, R29, R38 ;  /* 0x0000001d05317223 */ /* 0x000fc60000000026 */
[----:B------:R-:W5:Y:S01]  /*1a90*/  LDS R35, [R238+0x325c] ;  /* 0x00325c00ee237984 */ /* 0x000f620000000800 */
[----:B------:R-:W-:-:S03]  /*1aa0*/  FFMA R46, R45, R48, R52 ;  /* 0x000000302d2e7223 */ /* 0x000fc60000000034 */
[----:B------:R-:W5:Y:S01]  /*1ab0*/  LDS R68, [R14+0x219c] ;  /* 0x00219c000e447984 */ /* 0x000f620000000800 */
[-C--:B------:R-:W-:Y:S01]  /*1ac0*/  FFMA R63, R7, R30.reuse, R6 ;  /* 0x0000001e073f7223 */ /* 0x080fe20000000006 */
[----:B------:R-:W-:Y:S01]  /*1ad0*/  FFMA R78, R45, R30, R70 ;  /* 0x0000001e2d4e7223 */ /* 0x000fe20000000046 */
[CC--:B------:R-:W-:Y:S01]  /*1ae0*/  FFMA R72, R28.reuse, R64.reuse, R59 ;  /* 0x000000401c487223 */ /* 0x0c0fe2000000003b */
[----:B------:R-:W5:Y:S01]  /*1af0*/  LDS R54, [R14+0x10dc] ;  /* 0x0010dc000e367984 */ /* 0x000f620000000800 */
[C---:B------:R-:W-:Y:S01]  /*1b00*/  FFMA R59, R29.reuse, R64, R58 ;  /* 0x000000401d3b7223 */ /* 0x040fe2000000003a */
[-C--:B------:R-:W-:Y:S02]  /*1b10*/  FFMA R60, R28, R48.reuse, R55 ;  /* 0x000000301c3c7223 */ /* 0x080fe40000000037 */
[----:B------:R-:W5:Y:S01]  /*1b20*/  LDS R36, [R14+0x325c] ;  /* 0x00325c000e247984 */ /* 0x000f620000000800 */
[----:B------:R-:W-:-:S03]  /*1b30*/  FFMA R55, R29, R48, R56 ;  /* 0x000000301d377223 */ /* 0x000fc60000000038 */
[----:B------:R-:W-:Y:S04]  /*1b40*/  LDS R5, [R14+0x20] ;  /* 0x000020000e057984 */ /* 0x000fe80000000800 */
[----:B------:R-:W5:Y:S04]  /*1b50*/  LDS R6, [R238+0x20] ;  /* 0x00002000ee067984 */ /* 0x000f680000000800 */
[----:B------:R-:W5:Y:S04]  /*1b60*/  LDS R45, [R238+0x10e0] ;  /* 0x0010e000ee2d7984 */ /* 0x000f680000000800 */
[----:B------:R-:W5:Y:S04]  /*1b70*/  LDS R37, [R238+0x21a0] ;  /* 0x0021a000ee257984 */ /* 0x000f680000000800 */
[----:B------:R-:W5:Y:S01]  /*1b80*/  LDS R38, [R238+0x3260] ;  /* 0x00326000ee267984 */ /* 0x000f620000000800 */
[C---:B------:R-:W-:Y:S01]  /*1b90*/  FFMA R8, R39.reuse, R40, R8 ;  /* 0x0000002827087223 */ /* 0x040fe20000000008 */
[C---:B------:R-:W-:Y:S01]  /*1ba0*/  FFMA R42, R39.reuse, R47, R42 ;  /* 0x0000002f272a7223 */ /* 0x040fe2000000002a */
[C---:B------:R-:W-:Y:S01]  /*1bb0*/  FFMA R7, R39.reuse, R31, R44 ;  /* 0x0000001f27077223 */ /* 0x040fe2000000002c */
[----:B------:R-:W5:Y:S01]  /*1bc0*/  LDS R56, [R14+0x10e0] ;  /* 0x0010e0000e387984 */ /* 0x000f620000000800 */
[----:B------:R-:W-:Y:S01]  /*1bd0*/  FFMA R48, R39, R32, R49 ;  /* 0x0000002027307223 */ /* 0x000fe20000000031 */
[-C--:B------:R-:W-:Y:S01]  /*1be0*/  FFMA R64, R40, R66.reuse, R57 ;  /* 0x0000004228407223 */ /* 0x080fe20000000039 */
[-C--:B------:R-:W-:Y:S01]  /*1bf0*/  FFMA R70, R47, R66.reuse, R62 ;  /* 0x000000422f467223 */ /* 0x080fe2000000003e */
[-C--:B------:R-:W-:Y:S01]  /*1c00*/  FFMA R61, R31, R66.reuse, R72 ;  /* 0x000000421f3d7223 */ /* 0x080fe20000000048 */
[----:B------:R-:W-:Y:S01]  /*1c10*/  FFMA R74, R32, R66, R59 ;  /* 0x00000042204a7223 */ /* 0x000fe2000000003b */
[----:B------:R-:W-:Y:S04]  /*1c20*/  LDS R39, [R14+0x3260] ;  /* 0x003260000e277984 */ /* 0x000fe80000000800 */
[----:B------:R-:W5:Y:S01]  /*1c30*/  LDS R66, [R14+0x21a0] ;  /* 0x0021a0000e427984 */ /* 0x000f620000000800 */
[-C--:B0-----:R-:W-:Y:S01]  /*1c40*/  FFMA R52, R40, R50.reuse, R53 ;  /* 0x0000003228347223 */ /* 0x081fe20000000035 */
[-C--:B------:R-:W-:Y:S01]  /*1c50*/  FFMA R58, R47, R50.reuse, R46 ;  /* 0x000000322f3a7223 */ /* 0x080fe2000000002e */
[-C--:B------:R-:W-:Y:S01]  /*1c60*/  FFMA R49, R31, R50.reuse, R60 ;  /* 0x000000321f317223 */ /* 0x080fe2000000003c */
[----:B------:R-:W-:Y:S01]  /*1c70*/  FFMA R50, R32, R50, R55 ;  /* 0x0000003220327223 */ /* 0x000fe20000000037 */
[-C--:B-1----:R-:W-:Y:S01]  /*1c80*/  FFMA R76, R40, R33.reuse, R63 ;  /* 0x00000021284c7223 */ /* 0x082fe2000000003f */
[----:B------:R-:W-:Y:S01]  /*1c90*/  FFMA R78, R47, R33, R78 ;  /* 0x000000212f4e7223 */ /* 0x000fe2000000004e */
[C---:B--2---:R-:W-:Y:S01]  /*1ca0*/  FFMA R8, R41.reuse, R43, R8 ;  /* 0x0000002b29087223 */ /* 0x044fe20000000008 */
[C---:B---3--:R-:W-:Y:S01]  /*1cb0*/  FFMA R44, R41.reuse, R51, R42 ;  /* 0x00000033292c7223 */ /* 0x048fe2000000002a */
[C---:B----4-:R-:W-:Y:S01]  /*1cc0*/  FFMA R46, R41.reuse, R34, R7 ;  /* 0x00000022292e7223 */ /* 0x050fe20000000007 */
[----:B-----5:R-:W-:Y:S01]  /*1cd0*/  FFMA R47, R41, R35, R48 ;  /* 0x00000023292f7223 */ /* 0x020fe20000000030 */
[----:B------:R-:W-:Y:S01]  /*1ce0*/  FFMA R63, R35, R68, R74 ;  /* 0x00000044233f7223 */ /* 0x000fe2000000004a */
[----:B------:R-:W-:Y:S01]  /*1cf0*/  LDS R7, [R14+0x24] ;  /* 0x000024000e077984 */ /* 0x000fe20000000800 */
[-C--:B------:R-:W-:Y:S01]  /*1d00*/  FFMA R53, R43, R54.reuse, R52 ;  /* 0x000000362b357223 */ /* 0x080fe20000000034 */
[----:B------:R-:W-:-:S02]  /*1d10*/  FFMA R62, R34, R54, R49 ;  /* 0x00000036223e7223 */ /* 0x000fc40000000031 */
[----:B------:R-:W-:Y:S01]  /*1d20*/  LDS R57, [R238+0x10e4] ;  /* 0x0010e400ee397984 */ /* 0x000fe20000000800 */
[----:B------:R-:W-:Y:S01]  /*1d30*/  FFMA R55, R35, R54, R50 ;  /* 0x0000003623377223 */ /* 0x000fe20000000032 */
[----:B------:R-:W-:Y:S02]  /*1d40*/  FFMA R72, R34, R68, R61 ;  /* 0x0000004422487223 */ /* 0x000fe4000000003d */
[----:B------:R-:W0:Y:S01]  /*1d50*/  LDS R40, [R238+0x21a4] ;  /* 0x0021a400ee287984 */ /* 0x000e220000000800 */
[----:B------:R-:W-:-:S03]  /*1d60*/  FFMA R52, R51, R54, R58 ;  /* 0x0000003633347223 */ /* 0x000fc6000000003a */
[----:B------:R-:W1:Y:S01]  /*1d70*/  LDS R74, [R14+0x21a4] ;  /* 0x0021a4000e4a7984 */ /* 0x000e620000000800 */
[C---:B------:R-:W-:Y:S01]  /*1d80*/  FFMA R59, R43.reuse, R68, R64 ;  /* 0x000000442b3b7223 */ /* 0x040fe20000000040 */
[----:B------:R-:W-:Y:S02]  /*1d90*/  FFMA R65, R43, R36, R76 ;  /* 0x000000242b417223 */ /* 0x000fe4000000004c */
[----:B------:R-:W2:Y:S01]  /*1da0*/  LDS R41, [R238+0x3264] ;  /* 0x00326400ee297984 */ /* 0x000ea20000000800 */
[C---:B------:R-:W-:Y:S01]  /*1db0*/  FFMA R8, R5.reuse, R6, R8 ;  /* 0x0000000605087223 */ /* 0x040fe20000000008 */
[C---:B------:R-:W-:Y:S01]  /*1dc0*/  FFMA R48, R5.reuse, R45, R44 ;  /* 0x0000002d05307223 */ /* 0x040fe2000000002c */
[C---:B------:R-:W-:Y:S01]  /*1dd0*/  FFMA R61, R5.reuse, R37, R46 ;  /* 0x00000025053d7223 */ /* 0x040fe2000000002e */
[----:B------:R-:W-:Y:S01]  /*1de0*/  LDS R49, [R238+0x24] ;  /* 0x00002400ee317984 */ /* 0x000fe20000000800 */
[----:B------:R-:W-:Y:S01]  /*1df0*/  FFMA R50, R5, R38, R47 ;  /* 0x0000002605327223 */ /* 0x000fe2000000002f */
[C---:B------:R-:W-:Y:S01]  /*1e00*/  FFMA R54, R51.reuse, R68, R70 ;  /* 0x0000004433367223 */ /* 0x040fe20000000046 */
[----:B------:R-:W-:Y:S01]  /*1e10*/  FFMA R82, R51, R36, R78 ;  /* 0x0000002433527223 */ /* 0x000fe2000000004e */
[----:B------:R-:W3:Y:S01]  /*1e20*/  LDS R60, [R14+0x10e4] ;  /* 0x0010e4000e3c7984 */ /* 0x000ee20000000800 */
[----:B------:R-:W-:-:S03]  /*1e30*/  FFMA R67, R37, R56, R62 ;  /* 0x0000003825437223 */ /* 0x000fc6000000003e */
[----:B------:R-:W4:Y:S04]  /*1e40*/  LDS R42, [R14+0x3264] ;  /* 0x003264000e2a7984 */ /* 0x000f280000000800 */
[----:B------:R-:W-:Y:S04]  /*1e50*/  LDS R5, [R14+0x28] ;  /* 0x000028000e057984 */ /* 0x000fe80000000800 */
[----:B------:R-:W5:Y:S01]  /*1e60*/  LDS R43, [R238+0x21a8] ;  /* 0x0021a800ee2b7984 */ /* 0x000f620000000800 */
[----:B------:R-:W-:-:S03]  /*1e70*/  FFMA R58, R6, R56, R53 ;  /* 0x00000038063a7223 */ /* 0x000fc60000000035 */
[----:B------:R-:W-:Y:S04]  /*1e80*/  LDS R51, [R238+0x10e8] ;  /* 0x0010e800ee337984 */ /* 0x000fe80000000800 */
[----:B------:R-:W5:Y:S01]  /*1e90*/  LDS R76, [R14+0x21a8] ;  /* 0x0021a8000e4c7984 */ /* 0x000f620000000800 */
[C---:B------:R-:W-:Y:S01]  /*1ea0*/  FFMA R64, R45.reuse, R56, R52 ;  /* 0x000000382d407223 */ /* 0x040fe20000000034 */
[C---:B------:R-:W-:Y:S01]  /*1eb0*/  FFMA R78, R45.reuse, R66, R54 ;  /* 0x000000422d4e7223 */ /* 0x040fe20000000036 */
[-C--:B------:R-:W-:Y:S01]  /*1ec0*/  FFMA R84, R45, R39.reuse, R82 ;  /* 0x000000272d547223 */ /* 0x080fe20000000052 */
[----:B------:R-:W5:Y:S04]  /*1ed0*/  LDS R62, [R14+0x10e8] ;  /* 0x0010e8000e3e7984 */ /* 0x000f680000000800 */
[----:B------:R-:W-:Y:S04]  /*1ee0*/  LDS R53, [R14+0x2c] ;  /* 0x00002c000e357984 */ /* 0x000fe80000000800 */
[----:B------:R-:W5:Y:S04]  /*1ef0*/  LDS R46, [R238+0x21ac] ;  /* 0x0021ac00ee2e7984 */ /* 0x000f680000000800 */
[----:B------:R-:W5:Y:S04]  /*1f00*/  LDS R52, [R238+0x28] ;  /* 0x00002800ee347984 */ /* 0x000f680000000800 */
[----:B------:R-:W5:Y:S04]  /*1f10*/  LDS R44, [R238+0x3268] ;  /* 0x00326800ee2c7984 */ /* 0x000f680000000800 */
[----:B------:R-:W5:Y:S01]  /*1f20*/  LDS R45, [R14+0x3268] ;  /* 0x003268000e2d7984 */ /* 0x000f620000000800 */
[----:B------:R-:W-:Y:S01]  /*1f30*/  FFMA R68, R38, R56, R55 ;  /* 0x0000003826447223 */ /* 0x000fe20000000037 */
[-C--:B------:R-:W-:Y:S01]  /*1f40*/  FFMA R70, R6, R66.reuse, R59 ;  /* 0x0000004206467223 */ /* 0x080fe2000000003b */
[-C--:B------:R-:W-:Y:S01]  /*1f50*/  FFMA R71, R37, R66.reuse, R72 ;  /* 0x0000004225477223 */ /* 0x080fe20000000048 */
[----:B------:R-:W-:Y:S01]  /*1f60*/  FFMA R80, R38, R66, R63 ;  /* 0x0000004226507223 */ /* 0x000fe2000000003f */
[----:B------:R-:W5:Y:S04]  /*1f70*/  LDS R55, [R238+0x2c] ;  /* 0x00002c00ee377984 */ /* 0x000f680000000800 */
[----:B------:R-:W5:Y:S04]  /*1f80*/  LDS R59, [R238+0x10ec] ;  /* 0x0010ec00ee3b7984 */ /* 0x000f680000000800 */
[----:B------:R-:W5:Y:S04]  /*1f90*/  LDS R47, [R238+0x326c] ;  /* 0x00326c00ee2f7984 */ /* 0x000f680000000800 */
[----:B------:R-:W5:Y:S01]  /*1fa0*/  LDS R66, [R14+0x10ec] ;  /* 0x0010ec000e427984 */ /* 0x000f620000000800 */
[----:B------:R-:W-:Y:S01]  /*1fb0*/  FFMA R6, R6, R39, R65 ;  /* 0x0000002706067223 */ /* 0x000fe20000000041 */
[----:B0-----:R-:W-:Y:S01]  /*1fc0*/  FFMA R56, R7, R40, R61 ;  /* 0x0000002807387223 */ /* 0x001fe2000000003d */
[-C--:B-1----:R-:W-:Y:S01]  /*1fd0*/  FFMA R82, R57, R74.reuse, R78 ;  /* 0x0000004a39527223 */ /* 0x082fe2000000004e */
[CC--:B------:R-:W-:Y:S01]  /*1fe0*/  FFMA R86, R40.reuse, R74.reuse, R71 ;  /* 0x0000004a28567223 */ /* 0x0c0fe20000000047 */
[----:B--2---:R-:W-:Y:S01]  /*1ff0*/  FFMA R71, R41, R74, R80 ;  /* 0x0000004a29477223 */ /* 0x004fe20000000050 */
[C---:B---3--:R-:W-:Y:S01]  /*2000*/  FFMA R65, R49.reuse, R60, R58 ;  /* 0x0000003c31417223 */ /* 0x048fe2000000003a */
[----:B------:R-:W0:Y:S01]  /*2010*/  LDS R80, [R14+0x21ac] ;  /* 0x0021ac000e507984 */ /* 0x000e220000000800 */
[----:B------:R-:W-:Y:S01]  /*2020*/  FFMA R69, R49, R74, R70 ;  /* 0x0000004a31457223 */ /* 0x000fe20000000046 */
[----:B------:R-:W-:Y:S01]  /*2030*/  FFMA R54, R7, R57, R48 ;  /* 0x0000003907367223 */ /* 0x000fe20000000030 */
[CC--:B------:R-:W-:Y:S01]  /*2040*/  FFMA R58, R57.reuse, R60.reuse, R64 ;  /* 0x0000003c393a7223 */ /* 0x0c0fe20000000040 */
[----:B------:R-:W-:Y:S01]  /*2050*/  FFMA R72, R40, R60, R67 ;  /* 0x0000003c28487223 */ /* 0x000fe20000000043 */
[----:B----4-:R-:W-:Y:S01]  /*2060*/  FFMA R74, R57, R42, R84 ;  /* 0x0000002a394a7223 */ /* 0x010fe20000000054 */
[----:B-----5:R-:W-:Y:S01]  /*2070*/  FFMA R61, R5, R43, R56 ;  /* 0x0000002b053d7223 */ /* 0x020fe20000000038 */
[C---:B------:R-:W-:Y:S01]  /*2080*/  FFMA R8, R7.reuse, R49, R8 ;  /* 0x0000003107087223 */ /* 0x040fe20000000008 */
[----:B------:R-:W-:Y:S01]  /*2090*/  FFMA R63, R7, R41, R50 ;  /* 0x00000029073f7223 */ /* 0x000fe20000000032 */
[----:B------:R-:W-:Y:S01]  /*20a0*/  FFMA R67, R41, R60, R68 ;  /* 0x0000003c29437223 */ /* 0x000fe20000000044 */
[----:B------:R-:W-:Y:S01]  /*20b0*/  FFMA R75, R49, R42, R6 ;  /* 0x0000002a314b7223 */ /* 0x000fe20000000006 */
[----:B------:R-:W1:Y:S01]  /*20c0*/  LDS R48, [R14+0x326c] ;  /* 0x00326c000e307984 */ /* 0x000e620000000800 */
[C---:B------:R-:W-:Y:S01]  /*20d0*/  FFMA R84, R51.reuse, R76, R82 ;  /* 0x0000004c33547223 */ /* 0x040fe20000000052 */
[----:B------:R-:W-:-:S02]  /*20e0*/  FFMA R70, R51, R62, R58 ;  /* 0x0000003e33467223 */ /* 0x000fc4000000003a */
[----:B------:R-:W-:Y:S01]  /*20f0*/  LDS R7, [R14+0x30] ;  /* 0x000030000e077984 */ /* 0x000fe20000000800 */
[----:B------:R-:W-:-:S03]  /*2100*/  FFMA R58, R53, R46, R61 ;  /* 0x0000002e353a7223 */ /* 0x000fc6000000003d */
[----:B------:R-:W2:Y:S04]  /*2110*/  LDS R6, [R238+0x30] ;  /* 0x00003000ee067984 */ /* 0x000ea80000000800 */
[----:B------:R-:W3:Y:S04]  /*2120*/  LDS R57, [R238+0x10f0] ;  /* 0x0010f000ee397984 */ /* 0x000ee80000000800 */
[----:B------:R-:W4:Y:S04]  /*2130*/  LDS R49, [R238+0x21b0] ;  /* 0x0021b000ee317984 */ /* 0x000f280000000800 */
[----:B------:R-:W5:Y:S04]  /*2140*/  LDS R50, [R238+0x3270] ;  /* 0x00327000ee327984 */ /* 0x000f680000000800 */
[----:B------:R-:W5:Y:S04]  /*2150*/  LDS R68, [R14+0x10f0] ;  /* 0x0010f0000e447984 */ /* 0x000f680000000800 */
[----:B------:R-:W5:Y:S01]  /*2160*/  LDS R82, [R14+0x21b0] ;  /* 0x0021b0000e527984 */ /* 0x000f620000000800 */
[C---:B------:R-:W-:Y:S01]  /*2170*/  FFMA R8, R5.reuse, R52, R8 ;  /* 0x0000003405087223 */ /* 0x040fe20000000008 */
[C---:B------:R-:W-:Y:S01]  /*2180*/  FFMA R54, R5.reuse, R51, R54 ;  /* 0x0000003305367223 */ /* 0x040fe20000000036 */
[----:B------:R-:W-:Y:S01]  /*2190*/  FFMA R60, R5, R44, R63 ;  /* 0x0000002c053c7223 */ /* 0x000fe2000000003f */
[----:B------:R-:W-:Y:S01]  /*21a0*/  FFMA R90, R51, R45, R74 ;  /* 0x0000002d335a7223 */ /* 0x000fe2000000004a */
[----:B------:R-:W-:Y:S01]  /*21b0*/  LDS R61, [R238+0x34] ;  /* 0x00003400ee3d7984 */ /* 0x000fe20000000800 */
[----:B------:R-:W-:-:S03]  /*21c0*/  FFMA R5, R43, R62, R72 ;  /* 0x0000003e2b057223 */ /* 0x000fc60000000048 */
[----:B------:R-:W5:Y:S04]  /*21d0*/  LDS R88, [R14+0x21b4] ;  /* 0x0021b4000e587984 */ /* 0x000f680000000800 */
[----:B------:R-:W5:Y:S04]  /*21e0*/  LDS R51, [R14+0x3270] ;  /* 0x003270000e337984 */ /* 0x000f680000000800 */
[----:B------:R-:W5:Y:S01]  /*21f0*/  LDS R63, [R238+0x10f4] ;  /* 0x0010f400ee3f7984 */ /* 0x000f620000000800 */
[C---:B------:R-:W-:Y:S01]  /*2200*/  FFMA R64, R52.reuse, R62, R65 ;  /* 0x0000003e34407223 */ /* 0x040fe20000000041 */
[-C--:B------:R-:W-:Y:S01]  /*2210*/  FFMA R73, R43, R76.reuse, R86 ;  /* 0x0000004c2b497223 */ /* 0x080fe20000000056 */
[C---:B------:R-:W-:Y:S01]  /*2220*/  FFMA R78, R52.reuse, R76, R69 ;  /* 0x0000004c344e7223 */ /* 0x040fe20000000045 */
[----:B------:R-:W-:Y:S01]  /*2230*/  FFMA R86, R52, R45, R75 ;  /* 0x0000002d34567223 */ /* 0x000fe2000000004b */
[C---:B------:R-:W-:Y:S01]  /*2240*/  FFMA R8, R53.reuse, R55, R8 ;  /* 0x0000003735087223 */ /* 0x040fe20000000008 */
[C---:B------:R-:W-:Y:S01]  /*2250*/  FFMA R56, R53.reuse, R59, R54 ;  /* 0x0000003b35387223 */ /* 0x040fe20000000036 */
[----:B------:R-:W-:Y:S01]  /*2260*/  FFMA R65, R53, R47, R60 ;  /* 0x0000002f35417223 */ /* 0x000fe2000000003c */
[----:B------:R-:W-:Y:S01]  /*2270*/  FFMA R74, R46, R66, R5 ;  /* 0x000000422e4a7223 */ /* 0x000fe20000000005 */
[----:B------:R-:W-:Y:S04]  /*2280*/  LDS R52, [R238+0x21b4] ;  /* 0x0021b400ee347984 */ /* 0x000fe80000000800 */
[----:B------:R-:W5:Y:S04]  /*2290*/  LDS R5, [R14+0x34] ;  /* 0x000034000e057984 */ /* 0x000f680000000800 */
[----:B------:R-:W5:Y:S04]  /*22a0*/  LDS R53, [R238+0x3274] ;  /* 0x00327400ee357984 */ /* 0x000f680000000800 */
[----:B------:R-:W5:Y:S04]  /*22b0*/  LDS R72, [R14+0x10f4] ;  /* 0x0010f4000e487984 */ /* 0x000f680000000800 */
[----:B------:R-:W5:Y:S01]  /*22c0*/  LDS R54, [R14+0x3274] ;  /* 0x003274000e367984 */ /* 0x000f620000000800 */
[C---:B------:R-:W-:Y:S01]  /*22d0*/  FFMA R62, R44.reuse, R62, R67 ;  /* 0x0000003e2c3e7223 */ /* 0x040fe20000000043 */
[----:B------:R-:W-:Y:S01]  /*22e0*/  FFMA R67, R55, R66, R64 ;  /* 0x0000004237437223 */ /* 0x000fe20000000040 */
[----:B------:R-:W-:Y:S01]  /*22f0*/  FFMA R76, R44, R76, R71 ;  /* 0x0000004c2c4c7223 */ /* 0x000fe20000000047 */
[-C--:B------:R-:W-:Y:S01]  /*2300*/  FFMA R64, R59, R66.reuse, R70 ;  /* 0x000000423b407223 */ /* 0x080fe20000000046 */
[----:B------:R-:W-:Y:S01]  /*2310*/  FFMA R69, R47, R66, R62 ;  /* 0x000000422f457223 */ /* 0x000fe2000000003e */
        /* <DEDUP_REMOVED lines=10> */
[CC--:B------:R-:W-:Y:S01]  /*23c0*/  FFMA R76, R57.reuse, R68.reuse, R64 ;  /* 0x00000044394c7223 */ /* 0x0c0fe20000000040 */
[----:B------:R-:W-:Y:S01]  /*23d0*/  FFMA R80, R50, R68, R69 ;  /* 0x0000004432507223 */ /* 0x000fe20000000045 */
[-C--:B------:R-:W-:Y:S01]  /*23e0*/  FFMA R86, R6, R82.reuse, R71 ;  /* 0x0000005206567223 */ /* 0x080fe20000000047 */
[----:B------:R-:W-:Y:S01]  /*23f0*/  FFMA R92, R57, R82, R84 ;  /* 0x00000052395c7223 */ /* 0x000fe20000000054 */
[----:B------:R-:W-:Y:S01]  /*2400*/  FFMA R75, R49, R68, R74 ;  /* 0x00000044314b7223 */ /* 0x000fe2000000004a */
[----:B------:R-:W-:Y:S01]  /*2410*/  LDS R7, [R14+0x38] ;  /* 0x000038000e077984 */ /* 0x000fe20000000800 */
[----:B------:R-:W-:-:S03]  /*2420*/  FFMA R83, R61, R88, R86 ;  /* 0x000000583d537223 */ /* 0x000fc60000000056 */
[----:B------:R-:W0:Y:S04]  /*2430*/  LDS R64, [R238+0x38] ;  /* 0x00003800ee407984 */ /* 0x000e280000000800 */
[----:B------:R-:W1:Y:S04]  /*2440*/  LDS R69, [R238+0x10f8] ;  /* 0x0010f800ee457984 */ /* 0x000e680000000800 */
[----:B------:R-:W2:Y:S04]  /*2450*/  LDS R55, [R238+0x21b8] ;  /* 0x0021b800ee377984 */ /* 0x000ea80000000800 */
[----:B------:R-:W3:Y:S04]  /*2460*/  LDS R56, [R238+0x3278] ;  /* 0x00327800ee387984 */ /* 0x000ee80000000800 */
[----:B------:R-:W4:Y:S01]  /*2470*/  LDS R90, [R14+0x21b8] ;  /* 0x0021b8000e5a7984 */ /* 0x000f220000000800 */
[----:B------:R-:W-:-:S03]  /*2480*/  FFMA R70, R6, R68, R67 ;  /* 0x0000004406467223 */ /* 0x000fc60000000043 */
[----:B------:R-:W5:Y:S01]  /*2490*/  LDS R74, [R14+0x10f8] ;  /* 0x0010f8000e4a7984 */ /* 0x000f620000000800 */
[-C--:B------:R-:W-:Y:S01]  /*24a0*/  FFMA R94, R57, R51.reuse, R78 ;  /* 0x00000033395e7223 */ /* 0x080fe2000000004e */
[----:B------:R-:W-:Y:S01]  /*24b0*/  FFMA R86, R63, R88, R92 ;  /* 0x000000583f567223 */ /* 0x000fe2000000005c */
[----:B------:R-:W-:Y:S01]  /*24c0*/  FFMA R6, R6, R51, R79 ;  /* 0x0000003306067223 */ /* 0x000fe2000000004f */
[----:B------:R-:W5:Y:S01]  /*24d0*/  LDS R57, [R14+0x3278] ;  /* 0x003278000e397984 */ /* 0x000f620000000800 */
[----:B------:R-:W-:-:S03]  /*24e0*/  FFMA R85, R49, R82, R66 ;  /* 0x0000005231557223 */ /* 0x000fc60000000042 */
[----:B------:R-:W-:Y:S04]  /*24f0*/  LDS R59, [R238+0x327c] ;  /* 0x00327c00ee3b7984 */ /* 0x000fe80000000800 */
        /* <DEDUP_REMOVED lines=10> */
[----:B------:R-:W-:Y:S01]  /*25a0*/  FFMA R77, R5, R53, R62 ;  /* 0x00000035054d7223 */ /* 0x000fe2000000003e */
[CC--:B------:R-:W-:Y:S01]  /*25b0*/  FFMA R79, R61.reuse, R72.reuse, R70 ;  /* 0x000000483d4f7223 */ /* 0x0c0fe20000000046 */
[C---:B------:R-:W-:Y:S01]  /*25c0*/  FFMA R84, R52.reuse, R72, R75 ;  /* 0x0000004834547223 */ /* 0x040fe2000000004b */
[----:B------:R-:W-:Y:S01]  /*25d0*/  FFMA R87, R61, R54, R6 ;  /* 0x000000363d577223 */ /* 0x000fe20000000006 */
[----:B------:R-:W5:Y:S04]  /*25e0*/  LDS R60, [R14+0x327c] ;  /* 0x00327c000e3c7984 */ /* 0x000f680000000800 */
[----:B------:R-:W-:Y:S04]  /*25f0*/  LDS R5, [R14+0x40] ;  /* 0x000040000e057984 */ /* 0x000fe80000000800 */
[----:B------:R-:W5:Y:S04]  /*2600*/  LDS R6, [R238+0x40] ;  /* 0x00004000ee067984 */ /* 0x000f680000000800 */
[----:B------:R-:W5:Y:S04]  /*2610*/  LDS R75, [R238+0x1100] ;  /* 0x00110000ee4b7984 */ /* 0x000f680000000800 */
[----:B------:R-:W5:Y:S04]  /*2620*/  LDS R61, [R238+0x21c0] ;  /* 0x0021c000ee3d7984 */ /* 0x000f680000000800 */
[----:B------:R-:W5:Y:S01]  /*2630*/  LDS R62, [R238+0x3280] ;  /* 0x00328000ee3e7984 */ /* 0x000f620000000800 */
[-C--:B------:R-:W-:Y:S01]  /*2640*/  FFMA R96, R52, R88.reuse, R85 ;  /* 0x0000005834607223 */ /* 0x080fe20000000055 */
[----:B------:R-:W-:Y:S01]  /*2650*/  FFMA R85, R53, R88, R82 ;  /* 0x0000005835557223 */ /* 0x000fe20000000052 */
[-C--:B------:R-:W-:Y:S01]  /*2660*/  FFMA R70, R63, R72.reuse, R76 ;  /* 0x000000483f467223 */ /* 0x080fe2000000004c */
[----:B------:R-:W-:Y:S01]  /*2670*/  FFMA R81, R53, R72, R80 ;  /* 0x0000004835517223 */ /* 0x000fe20000000050 */
[----:B------:R-:W-:Y:S01]  /*2680*/  FFMA R102, R63, R54, R94 ;  /* 0x000000363f667223 */ /* 0x000fe2000000005e */
[C---:B0-----:R-:W-:Y:S01]  /*2690*/  FFMA R8, R7.reuse, R64, R8 ;  /* 0x0000004007087223 */ /* 0x041fe20000000008 */
[C---:B-1----:R-:W-:Y:S01]  /*26a0*/  FFMA R66, R7.reuse, R69, R66 ;  /* 0x0000004507427223 */ /* 0x042fe20000000042 */
[C---:B--2---:R-:W-:Y:S01]  /*26b0*/  FFMA R73, R7.reuse, R55, R68 ;  /* 0x0000003707497223 */ /* 0x044fe20000000044 */
[----:B---3--:R-:W-:Y:S01]  /*26c0*/  FFMA R72, R7, R56, R77 ;  /* 0x0000003807487223 */ /* 0x008fe2000000004d */
[-C--:B----4-:R-:W-:Y:S01]  /*26d0*/  FFMA R88, R64, R90.reuse, R83 ;  /* 0x0000005a40587223 */ /* 0x090fe20000000053 */
[----:B------:R-:W-:Y:S01]  /*26e0*/  FFMA R98, R56, R90, R85 ;  /* 0x0000005a38627223 */ /* 0x000fe20000000055 */
[----:B-----5:R-:W-:Y:S01]  /*26f0*/  FFMA R7, R55, R74, R84 ;  /* 0x0000004a37077223 */ /* 0x020fe20000000054 */
[-C--:B------:R-:W-:Y:S01]  /*2700*/  FFMA R94, R69, R90.reuse, R86 ;  /* 0x0000005a455e7223 */ /* 0x080fe20000000056 */
[----:B------:R-:W-:Y:S01]  /*2710*/  FFMA R83, R55, R90, R96 ;  /* 0x0000005a37537223 */ /* 0x000fe20000000060 */
[----:B------:R-:W0:Y:S01]  /*2720*/  LDS R80, [R14+0x1100] ;  /* 0x001100000e507984 */ /* 0x000e220000000800 */
[----:B------:R-:W-:-:S03]  /*2730*/  FFMA R76, R64, R74, R79 ;  /* 0x0000004a404c7223 */ /* 0x000fc6000000004f */
[----:B------:R-:W1:Y:S01]  /*2740*/  LDS R90, [R14+0x21c0] ;  /* 0x0021c0000e5a7984 */ /* 0x000e620000000800 */
[C---:B------:R-:W-:Y:S01]  /*2750*/  FFMA R82, R69.reuse, R74, R70 ;  /* 0x0000004a45527223 */ /* 0x040fe20000000046 */
[-C--:B------:R-:W-:Y:S01]  /*2760*/  FFMA R100, R64, R57.reuse, R87 ;  /* 0x0000003940647223 */ /* 0x080fe20000000057 */
[----:B------:R-:W-:Y:S01]  /*2770*/  FFMA R102, R69, R57, R102 ;  /* 0x0000003945667223 */ /* 0x000fe20000000066 */
[----:B------:R-:W-:Y:S01]  /*2780*/  FFMA R89, R59, R92, R98 ;  /* 0x0000005c3b597223 */ /* 0x000fe20000000062 */
[----:B------:R-:W-:Y:S01]  /*2790*/  FFMA R74, R56, R74, R81 ;  /* 0x0000004a384a7223 */ /* 0x000fe20000000051 */
[----:B------:R-:W2:Y:S01]  /*27a0*/  LDS R63, [R14+0x3280] ;  /* 0x003280000e3f7984 */ /* 0x000ea20000000800 */
[C---:B------:R-:W-:Y:S01]  /*27b0*/  FFMA R8, R65.reuse, R67, R8 ;  /* 0x0000004341087223 */ /* 0x040fe20000000008 */
[C---:B------:R-:W-:Y:S01]  /*27c0*/  FFMA R68, R65.reuse, R71, R66 ;  /* 0x0000004741447223 */ /* 0x040fe20000000042 */
[C---:B------:R-:W-:Y:S01]  /*27d0*/  FFMA R70, R65.reuse, R58, R73 ;  /* 0x0000003a41467223 */ /* 0x040fe20000000049 */
[----:B------:R-:W-:Y:S01]  /*27e0*/  FFMA R69, R65, R59, R72 ;  /* 0x0000003b41457223 */ /* 0x000fe20000000048 */
[-C--:B------:R-:W-:Y:S01]  /*27f0*/  FFMA R86, R58, R78.reuse, R7 ;  /* 0x0000004e3a567223 */ /* 0x080fe20000000007 */
[----:B------:R-:W-:Y:S04]  /*2800*/  LDS R64, [R238+0x21c4] ;  /* 0x0021c400ee407984 */ /* 0x000fe80000000800 */
[----:B------:R-:W3:Y:S01]  /*2810*/  LDS R98, [R14+0x21c4] ;  /* 0x0021c4000e627984 */ /* 0x000ee20000000800 */
[----:B------:R-:W-:-:S03]  /*2820*/  FFMA R79, R59, R78, R74 ;  /* 0x0000004e3b4f7223 */ /* 0x000fc6000000004a */
[----:B------:R-:W-:Y:S04]  /*2830*/  LDS R7, [R14+0x44] ;  /* 0x000044000e077984 */ /* 0x000fe80000000800 */
[----:B------:R-:W-:Y:S04]  /*2840*/  LDS R81, [R238+0x1104] ;  /* 0x00110400ee517984 */ /* 0x000fe80000000800 */
[----:B------:R-:W4:Y:S01]  /*2850*/  LDS R65, [R238+0x3284] ;  /* 0x00328400ee417984 */ /* 0x000f220000000800 */
[----:B------:R-:W-:Y:S01]  /*2860*/  FFMA R96, R58, R92, R83 ;  /* 0x0000005c3a607223 */ /* 0x000fe20000000053 */
[----:B------:R-:W-:Y:S01]  /*2870*/  FFMA R93, R67, R60, R100 ;  /* 0x0000003c435d7223 */ /* 0x000fe20000000064 */
[C---:B------:R-:W-:Y:S01]  /*2880*/  FFMA R8, R5.reuse, R6, R8 ;  /* 0x0000000605087223 */ /* 0x040fe20000000008 */
[----:B------:R-:W-:Y:S01]  /*2890*/  LDS R73, [R238+0x44] ;  /* 0x00004400ee497984 */ /* 0x000fe20000000800 */
[C---:B------:R-:W-:Y:S01]  /*28a0*/  FFMA R72, R5.reuse, R75, R68 ;  /* 0x0000004b05487223 */ /* 0x040fe20000000044 */
[C---:B------:R-:W-:Y:S01]  /*28b0*/  FFMA R85, R5.reuse, R61, R70 ;  /* 0x0000003d05557223 */ /* 0x040fe20000000046 */
[----:B------:R-:W-:Y:S01]  /*28c0*/  FFMA R74, R5, R62, R69 ;  /* 0x0000003e054a7223 */ /* 0x000fe20000000045 */
[----:B------:R-:W5:Y:S04]  /*28d0*/  LDS R84, [R14+0x1104] ;  /* 0x001104000e547984 */ /* 0x000f680000000800 */
[----:B------:R-:W5:Y:S04]  /*28e0*/  LDS R66, [R14+0x3284] ;  /* 0x003284000e427984 */ /* 0x000f680000000800 */
[----:B------:R-:W-:Y:S04]  /*28f0*/  LDS R5, [R14+0x48] ;  /* 0x000048000e057984 */ /* 0x000fe80000000800 */
[----:B------:R-:W-:Y:S04]  /*2900*/  LDS R83, [R238+0x1108] ;  /* 0x00110800ee537984 */ /* 0x000fe80000000800 */
[----:B------:R-:W5:Y:S04]  /*2910*/  LDS R68, [R238+0x3288] ;  /* 0x00328800ee447984 */ /* 0x000f680000000800 */
[----:B------:R-:W5:Y:S01]  /*2920*/  LDS R100, [R14+0x21c8] ;  /* 0x0021c8000e647984 */ /* 0x000f620000000800 */
[-C--:B------:R-:W-:Y:S01]  /*2930*/  FFMA R77, R67, R78.reuse, R76 ;  /* 0x0000004e434d7223 */ /* 0x080fe2000000004c */
[C---:B------:R-:W-:Y:S01]  /*2940*/  FFMA R76, R71.reuse, R78, R82 ;  /* 0x0000004e474c7223 */ /* 0x040fe20000000052 */
[-C--:B------:R-:W-:Y:S01]  /*2950*/  FFMA R78, R71, R92.reuse, R94 ;  /* 0x0000005c474e7223 */ /* 0x080fe2000000005e */
[----:B------:R-:W-:Y:S01]  /*2960*/  FFMA R87, R67, R92, R88 ;  /* 0x0000005c43577223 */ /* 0x000fe20000000058 */
[----:B------:R-:W-:Y:S01]  /*2970*/  FFMA R106, R71, R60, R102 ;  /* 0x0000003c476a7223 */ /* 0x000fe20000000066 */
[----:B------:R-:W5:Y:S01]  /*2980*/  LDS R67, [R238+0x21c8] ;  /* 0x0021c800ee437984 */ /* 0x000f620000000800 */
[----:B0-----:R-:W-:Y:S01]  /*2990*/  FFMA R88, R75, R80, R76 ;  /* 0x000000504b587223 */ /* 0x001fe2000000004c */
[CC--:B-1----:R-:W-:Y:S01]  /*29a0*/  FFMA R95, R61.reuse, R90.reuse, R96 ;  /* 0x0000005a3d5f7223 */ /* 0x0c2fe20000000060 */
[----:B------:R-:W-:Y:S01]  /*29b0*/  FFMA R104, R62, R90, R89 ;  /* 0x0000005a3e687223 */ /* 0x000fe20000000059 */
[----:B------:R-:W-:Y:S01]  /*29c0*/  FFMA R91, R61, R80, R86 ;  /* 0x000000503d5b7223 */ /* 0x000fe20000000056 */
[----:B------:R-:W0:Y:S01]  /*29d0*/  LDS R76, [R238+0x48] ;  /* 0x00004800ee4c7984 */ /* 0x000e220000000800 */
[----:B------:R-:W-:Y:S01]  /*29e0*/  FFMA R102, R75, R90, R78 ;  /* 0x0000005a4b667223 */ /* 0x000fe2000000004e */
[----:B------:R-:W-:-:S02]  /*29f0*/  FFMA R82, R6, R80, R77 ;  /* 0x0000005006527223 */ /* 0x000fc4000000004d */
[----:B------:R-:W1:Y:S01]  /*2a00*/  LDS R86, [R14+0x1108] ;  /* 0x001108000e567984 */ /* 0x000e620000000800 */
[----:B------:R-:W-:Y:S01]  /*2a10*/  FFMA R94, R6, R90, R87 ;  /* 0x0000005a065e7223 */ /* 0x000fe20000000057 */
[-C--:B--2---:R-:W-:Y:S01]  /*2a20*/  FFMA R108, R75, R63.reuse, R106 ;  /* 0x0000003f4b6c7223 */ /* 0x084fe2000000006a */
[----:B---3--:R-:W-:Y:S01]  /*2a30*/  FFMA R110, R64, R98, R95 ;  /* 0x00000062406e7223 */ /* 0x008fe2000000005f */
[----:B------:R-:W2:Y:S01]  /*2a40*/  LDS R69, [R14+0x3288] ;  /* 0x003288000e457984 */ /* 0x000ea20000000800 */
[----:B------:R-:W-:Y:S01]  /*2a50*/  FFMA R92, R62, R80, R79 ;  /* 0x000000503e5c7223 */ /* 0x000fe2000000004f */
[----:B------:R-:W-:Y:S01]  /*2a60*/  FFMA R6, R6, R63, R93 ;  /* 0x0000003f06067223 */ /* 0x000fe2000000005d */
[----:B----4-:R-:W-:Y:S01]  /*2a70*/  FFMA R75, R7, R65, R74 ;  /* 0x00000041074b7223 */ /* 0x010fe2000000004a */
[----:B------:R-:W-:Y:S01]  /*2a80*/  LDS R77, [R14+0x4c] ;  /* 0x00004c000e4d7984 */ /* 0x000fe20000000800 */
[-C--:B------:R-:W-:Y:S01]  /*2a90*/  FFMA R106, R81, R98.reuse, R102 ;  /* 0x00000062516a7223 */ /* 0x080fe20000000066 */
[----:B------:R-:W-:-:S02]  /*2aa0*/  FFMA R95, R65, R98, R104 ;  /* 0x00000062415f7223 */ /* 0x000fc40000000068 */
[----:B------:R-:W3:Y:S01]  /*2ab0*/  LDS R70, [R238+0x21cc] ;  /* 0x0021cc00ee467984 */ /* 0x000ee20000000800 */
[----:B------:R-:W-:Y:S01]  /*2ac0*/  FFMA R78, R7, R81, R72 ;  /* 0x00000051074e7223 */ /* 0x000fe20000000048 */
[CC--:B-----5:R-:W-:Y:S02]  /*2ad0*/  FFMA R89, R73.reuse, R84.reuse, R82 ;  /* 0x0000005449597223 */ /* 0x0e0fe40000000052 */
[----:B------:R-:W-:Y:S01]  /*2ae0*/  LDS R79, [R238+0x4c] ;  /* 0x00004c00ee4f7984 */ /* 0x000fe20000000800 */
[----:B------:R-:W-:Y:S01]  /*2af0*/  FFMA R96, R64, R84, R91 ;  /* 0x0000005440607223 */ /* 0x000fe2000000005b */
[----:B------:R-:W-:Y:S02]  /*2b00*/  FFMA R93, R73, R98, R94 ;  /* 0x00000062495d7223 */ /* 0x000fe4000000005e */
[----:B------:R-:W4:Y:S01]  /*2b10*/  LDS R90, [R14+0x110c] ;  /* 0x00110c000e5a7984 */ /* 0x000f220000000800 */
[----:B------:R-:W-:-:S03]  /*2b20*/  FFMA R82, R81, R84, R88 ;  /* 0x0000005451527223 */ /* 0x000fc60000000058 */
[----:B------:R-:W5:Y:S01]  /*2b30*/  LDS R104, [R14+0x21cc] ;  /* 0x0021cc000e687984 */ /* 0x000f620000000800 */
[----:B------:R-:W-:Y:S01]  /*2b40*/  FFMA R91, R65, R84, R92 ;  /* 0x00000054415b7223 */ /* 0x000fe2000000005c */
[----:B------:R-:W-:Y:S02]  /*2b50*/  FFMA R98, R81, R66, R108 ;  /* 0x0000004251627223 */ /* 0x000fe4000000006c */
[----:B------:R-:W5:Y:S01]  /*2b60*/  LDS R87, [R238+0x110c] ;  /* 0x00110c00ee577984 */ /* 0x000f620000000800 */
[----:B------:R-:W-:-:S03]  /*2b70*/  FFMA R8, R7, R73, R8 ;  /* 0x0000004907087223 */ /* 0x000fc60000000008 */
[----:B------:R-:W5:Y:S01]  /*2b80*/  LDS R71, [R238+0x328c] ;  /* 0x00328c00ee477984 */ /* 0x000f620000000800 */
[----:B------:R-:W-:-:S03]  /*2b90*/  FFMA R80, R7, R64, R85 ;  /* 0x0000004007507223 */ /* 0x000fc60000000055 */
[----:B------:R-:W5:Y:S01]  /*2ba0*/  LDS R72, [R14+0x328c] ;  /* 0x00328c000e487984 */ /* 0x000f620000000800 */
[----:B------:R-:W-:Y:S01]  /*2bb0*/  FFMA R99, R73, R66, R6 ;  /* 0x0000004249637223 */ /* 0x000fe20000000006 */
[----:B------:R-:W-:Y:S01]  /*2bc0*/  FFMA R84, R5, R68, R75 ;  /* 0x0000004405547223 */ /* 0x000fe2000000004b */
[----:B------:R-:W-:Y:S01]  /*2bd0*/  FFMA R108, R83, R100, R106 ;  /* 0x00000064536c7223 */ /* 0x000fe2000000006a */
[----:B------:R-:W-:Y:S04]  /*2be0*/  LDS R7, [R14+0x50] ;  /* 0x000050000e077984 */ /* 0x000fe80000000800 */
[----:B------:R-:W5:Y:S04]  /*2bf0*/  LDS R6, [R238+0x50] ;  /* 0x00005000ee067984 */ /* 0x000f680000000800 */
[----:B------:R-:W5:Y:S04]  /*2c00*/  LDS R81, [R238+0x1110] ;  /* 0x00111000ee517984 */ /* 0x000f680000000800 */
[----:B------:R-:W5:Y:S04]  /*2c10*/  LDS R73, [R238+0x21d0] ;  /* 0x0021d000ee497984 */ /* 0x000f680000000800 */
[----:B------:R-:W5:Y:S04]  /*2c20*/  LDS R74, [R238+0x3290] ;  /* 0x00329000ee4a7984 */ /* 0x000f680000000800 */
[----:B------:R-:W5:Y:S04]  /*2c30*/  LDS R92, [R14+0x1110] ;  /* 0x001110000e5c7984 */ /* 0x000f680000000800 */
[----:B------:R-:W5:Y:S04]  /*2c40*/  LDS R106, [R14+0x21d0] ;  /* 0x0021d0000e6a7984 */ /* 0x000f680000000800 */
[----:B------:R-:W5:Y:S01]  /*2c50*/  LDS R75, [R14+0x3290] ;  /* 0x003290000e4b7984 */ /* 0x000f620000000800 */
[C---:B------:R-:W-:Y:S01]  /*2c60*/  FFMA R85, R5.reuse, R67, R80 ;  /* 0x0000004305557223 */ /* 0x040fe20000000050 */
[C---:B0-----:R-:W-:Y:S01]  /*2c70*/  FFMA R8, R5.reuse, R76, R8 ;  /* 0x0000004c05087223 */ /* 0x041fe20000000008 */
[----:B------:R-:W-:Y:S01]  /*2c80*/  FFMA R78, R5, R83, R78 ;  /* 0x00000053054e7223 */ /* 0x000fe2000000004e */
[CC--:B-1----:R-:W-:Y:S01]  /*2c90*/  FFMA R88, R76.reuse, R86.reuse, R89 ;  /* 0x000000564c587223 */ /* 0x0c2fe20000000059 */
[----:B------:R-:W-:Y:S01]  /*2ca0*/  FFMA R5, R67, R86, R96 ;  /* 0x0000005643057223 */ /* 0x000fe20000000060 */
[----:B------:R-:W-:Y:S01]  /*2cb0*/  FFMA R102, R76, R100, R93 ;  /* 0x000000644c667223 */ /* 0x000fe2000000005d */
[C---:B------:R-:W-:Y:S01]  /*2cc0*/  FFMA R94, R83.reuse, R86, R82 ;  /* 0x00000056535e7223 */ /* 0x040fe20000000052 */
[-C--:B--2---:R-:W-:Y:S01]  /*2cd0*/  FFMA R114, R83, R69.reuse, R98 ;  /* 0x0000004553727223 */ /* 0x084fe20000000062 */
[----:B------:R-:W-:Y:S01]  /*2ce0*/  FFMA R97, R67, R100, R110 ;  /* 0x0000006443617223 */ /* 0x000fe2000000006e */
[----:B---3--:R-:W-:Y:S01]  /*2cf0*/  FFMA R82, R77, R70, R85 ;  /* 0x000000464d527223 */ /* 0x008fe20000000055 */
[C---:B------:R-:W-:Y:S01]  /*2d00*/  FFMA R86, R68.reuse, R86, R91 ;  /* 0x0000005644567223 */ /* 0x040fe2000000005b */
[----:B------:R-:W-:Y:S01]  /*2d10*/  FFMA R100, R68, R100, R95 ;  /* 0x0000006444647223 */ /* 0x000fe2000000005f */
[----:B------:R-:W-:Y:S01]  /*2d20*/  LDS R85, [R238+0x54] ;  /* 0x00005400ee557984 */ /* 0x000fe20000000800 */
[----:B------:R-:W-:Y:S01]  /*2d30*/  FFMA R110, R76, R69, R99 ;  /* 0x000000454c6e7223 */ /* 0x000fe20000000063 */
[CC--:B----4-:R-:W-:Y:S01]  /*2d40*/  FFMA R89, R79.reuse, R90.reuse, R88 ;  /* 0x0000005a4f597223 */ /* 0x0d0fe20000000058 */
[----:B------:R-:W-:Y:S01]  /*2d50*/  FFMA R98, R70, R90, R5 ;  /* 0x0000005a46627223 */ /* 0x000fe20000000005 */
[----:B------:R-:W0:Y:S01]  /*2d60*/  LDS R112, [R14+0x21d4] ;  /* 0x0021d4000e707984 */ /* 0x000e220000000800 */
[----:B-----5:R-:W-:Y:S01]  /*2d70*/  FFMA R95, R79, R104, R102 ;  /* 0x000000684f5f7223 */ /* 0x020fe20000000066 */
[C---:B------:R-:W-:Y:S01]  /*2d80*/  FFMA R8, R77.reuse, R79, R8 ;  /* 0x0000004f4d087223 */ /* 0x040fe20000000008 */
[C---:B------:R-:W-:Y:S01]  /*2d90*/  FFMA R80, R77.reuse, R87, R78 ;  /* 0x000000574d507223 */ /* 0x040fe2000000004e */
[----:B------:R-:W1:Y:S01]  /*2da0*/  LDS R93, [R238+0x1114] ;  /* 0x00111400ee5d7984 */ /* 0x000e620000000800 */
[----:B------:R-:W-:Y:S01]  /*2db0*/  FFMA R83, R77, R71, R84 ;  /* 0x000000474d537223 */ /* 0x000fe20000000054 */
[C---:B------:R-:W-:Y:S01]  /*2dc0*/  FFMA R88, R87.reuse, R90, R94 ;  /* 0x0000005a57587223 */ /* 0x040fe2000000005e */
[C---:B------:R-:W-:Y:S01]  /*2dd0*/  FFMA R108, R87.reuse, R104, R108 ;  /* 0x00000068576c7223 */ /* 0x040fe2000000006c */
[----:B------:R-:W-:Y:S01]  /*2de0*/  LDS R76, [R238+0x21d4] ;  /* 0x0021d400ee4c7984 */ /* 0x000fe20000000800 */
[----:B------:R-:W-:Y:S01]  /*2df0*/  FFMA R102, R87, R72, R114 ;  /* 0x0000004857667223 */ /* 0x000fe20000000072 */
[----:B------:R-:W-:-:S02]  /*2e00*/  FFMA R91, R71, R90, R86 ;  /* 0x0000005a475b7223 */ /* 0x000fc40000000056 */
[----:B------:R-:W2:Y:S01]  /*2e10*/  LDS R96, [R14+0x1114] ;  /* 0x001114000e607984 */ /* 0x000ea20000000800 */
[-C--:B------:R-:W-:Y:S01]  /*2e20*/  FFMA R90, R70, R104.reuse, R97 ;  /* 0x00000068465a7223 */ /* 0x080fe20000000061 */
[----:B------:R-:W-:Y:S02]  /*2e30*/  FFMA R99, R71, R104, R100 ;  /* 0x0000006847637223 */ /* 0x000fe40000000064 */
[----:B------:R-:W3:Y:S01]  /*2e40*/  LDS R5, [R14+0x54] ;  /* 0x000054000e057984 */ /* 0x000ee20000000800 */
[----:B------:R-:W-:-:S03]  /*2e50*/  FFMA R101, R79, R72, R110 ;  /* 0x000000484f657223 */ /* 0x000fc6000000006e */
[----:B------:R-:W4:Y:S01]  /*2e60*/  LDS R77, [R238+0x3294] ;  /* 0x00329400ee4d7984 */ /* 0x000f220000000800 */
[----:B------:R-:W-:-:S03]  /*2e70*/  FFMA R8, R7, R6, R8 ;  /* 0x0000000607087223 */ /* 0x000fc60000000008 */
[----:B------:R-:W5:Y:S01]  /*2e80*/  LDS R78, [R14+0x3294] ;  /* 0x003294000e4e7984 */ /* 0x000f620000000800 */
[C---:B------:R-:W-:Y:S01]  /*2e90*/  FFMA R84, R7.reuse, R81, R80 ;  /* 0x0000005107547223 */ /* 0x040fe20000000050 */
[C---:B------:R-:W-:Y:S01]  /*2ea0*/  FFMA R97, R7.reuse, R73, R82 ;  /* 0x0000004907617223 */ /* 0x040fe20000000052 */
[----:B------:R-:W-:Y:S01]  /*2eb0*/  FFMA R86, R7, R74, R83 ;  /* 0x0000004a07567223 */ /* 0x000fe20000000053 */
[-C--:B------:R-:W-:Y:S01]  /*2ec0*/  FFMA R100, R81, R92.reuse, R88 ;  /* 0x0000005c51647223 */ /* 0x080fe20000000058 */
[----:B------:R-:W-:Y:S01]  /*2ed0*/  FFMA R103, R73, R92, R98 ;  /* 0x0000005c49677223 */ /* 0x000fe20000000062 */
[CC--:B------:R-:W-:Y:S01]  /*2ee0*/  FFMA R116, R81.reuse, R106.reuse, R108 ;  /* 0x0000006a51747223 */ /* 0x0c0fe2000000006c */
[----:B------:R-:W-:Y:S01]  /*2ef0*/  FFMA R120, R81, R75, R102 ;  /* 0x0000004b51787223 */ /* 0x000fe20000000066 */
[----:B------:R-:W-:Y:S04]  /*2f00*/  LDS R7, [R14+0x58] ;  /* 0x000058000e077984 */ /* 0x000fe80000000800 */
[----:B------:R-:W5:Y:S04]  /*2f10*/  LDS R87, [R238+0x1118] ;  /* 0x00111800ee577984 */ /* 0x000f680000000800 */
[----:B------:R-:W-:Y:S04]  /*2f20*/  LDS R79, [R238+0x21d8] ;  /* 0x0021d800ee4f7984 */ /* 0x000fe80000000800 */
[----:B------:R-:W5:Y:S04]  /*2f30*/  LDS R98, [R14+0x1118] ;  /* 0x001118000e627984 */ /* 0x000f680000000800 */
[----:B------:R-:W5:Y:S04]  /*2f40*/  LDS R114, [R14+0x21d8] ;  /* 0x0021d8000e727984 */ /* 0x000f680000000800 */
[----:B------:R-:W5:Y:S01]  /*2f50*/  LDS R81, [R14+0x3298] ;  /* 0x003298000e517984 */ /* 0x000f620000000800 */
[----:B------:R-:W-:-:S03]  /*2f60*/  FFMA R110, R6, R106, R95 ;  /* 0x0000006a066e7223 */ /* 0x000fc6000000005f */
[----:B------:R-:W5:Y:S04]  /*2f70*/  LDS R88, [R238+0x58] ;  /* 0x00005800ee587984 */ /* 0x000f680000000800 */
[----:B------:R-:W5:Y:S01]  /*2f80*/  LDS R80, [R238+0x3298] ;  /* 0x00329800ee507984 */ /* 0x000f620000000800 */
[-C--:B------:R-:W-:Y:S01]  /*2f90*/  FFMA R94, R6, R92.reuse, R89 ;  /* 0x0000005c065e7223 */ /* 0x080fe20000000059 */
[----:B------:R-:W-:Y:S01]  /*2fa0*/  FFMA R104, R74, R92, R91 ;  /* 0x0000005c4a687223 */ /* 0x000fe2000000005b */
[----:B------:R-:W-:Y:S01]  /*2fb0*/  FFMA R107, R73, R106, R90 ;  /* 0x0000006a496b7223 */ /* 0x000fe2000000005a */
[----:B------:R-:W-:Y:S01]  /*2fc0*/  FFMA R6, R6, R75, R101 ;  /* 0x0000004b06067223 */ /* 0x000fe20000000065 */
[----:B------:R-:W-:Y:S01]  /*2fd0*/  LDS R91, [R238+0x5c] ;  /* 0x00005c00ee5b7984 */ /* 0x000fe20000000800 */
[----:B0-----:R-:W-:-:S03]  /*2fe0*/  FFMA R105, R85, R112, R110 ;  /* 0x0000007055697223 */ /* 0x001fc6000000006e */
[----:B------:R-:W0:Y:S01]  /*2ff0*/  LDS R102, [R14+0x111c] ;  /* 0x00111c000e667984 */ /* 0x000e220000000800 */
[----:B-1----:R-:W-:-:S03]  /*3000*/  FFMA R110, R93, R112, R116 ;  /* 0x000000705d6e7223 */ /* 0x002fc60000000074 */
[----:B------:R-:W1:Y:S01]  /*3010*/  LDS R89, [R14+0x5c] ;  /* 0x00005c000e597984 */ /* 0x000e620000000800 */
[----:B------:R-:W-:-:S03]  /*3020*/  FFMA R106, R74, R106, R99 ;  /* 0x0000006a4a6a7223 */ /* 0x000fc60000000063 */
[----:B------:R-:W1:Y:S01]  /*3030*/  LDS R95, [R238+0x111c] ;  /* 0x00111c00ee5f7984 */ /* 0x000e620000000800 */
[----:B--2---:R-:W-:-:S03]  /*3040*/  FFMA R101, R85, R96, R94 ;  /* 0x0000006055657223 */ /* 0x004fc6000000005e */
[----:B------:R-:W2:Y:S01]  /*3050*/  LDS R82, [R238+0x21dc] ;  /* 0x0021dc00ee527984 */ /* 0x000ea20000000800 */
[----:B------:R-:W-:-:S03]  /*3060*/  FFMA R108, R76, R96, R103 ;  /* 0x000000604c6c7223 */ /* 0x000fc60000000067 */
[----:B------:R-:W2:Y:S01]  /*3070*/  LDS R83, [R238+0x329c] ;  /* 0x00329c00ee537984 */ /* 0x000ea20000000800 */
[----:B------:R-:W-:Y:S01]  /*3080*/  FFMA R118, R76, R112, R107 ;  /* 0x000000704c767223 */ /* 0x000fe2000000006b */
[C---:B---3--:R-:W-:Y:S01]  /*3090*/  FFMA R8, R5.reuse, R85, R8 ;  /* 0x0000005505087223 */ /* 0x048fe20000000008 */
[C---:B------:R-:W-:Y:S01]  /*30a0*/  FFMA R90, R5.reuse, R93, R84 ;  /* 0x0000005d055a7223 */ /* 0x040fe20000000054 */
[----:B------:R-:W3:Y:S01]  /*30b0*/  LDS R116, [R14+0x21dc] ;  /* 0x0021dc000e747984 */ /* 0x000ee20000000800 */
[C---:B------:R-:W-:Y:S01]  /*30c0*/  FFMA R92, R5.reuse, R76, R97 ;  /* 0x0000004c055c7223 */ /* 0x040fe20000000061 */
[----:B----4-:R-:W-:Y:S01]  /*30d0*/  FFMA R99, R5, R77, R86 ;  /* 0x0000004d05637223 */ /* 0x010fe20000000056 */
[-C--:B------:R-:W-:Y:S01]  /*30e0*/  FFMA R94, R93, R96.reuse, R100 ;  /* 0x000000605d5e7223 */ /* 0x080fe20000000064 */
[----:B------:R-:W-:Y:S01]  /*30f0*/  FFMA R103, R77, R96, R104 ;  /* 0x000000604d677223 */ /* 0x000fe20000000068 */
[-C--:B-----5:R-:W-:Y:S01]  /*3100*/  FFMA R111, R85, R78.reuse, R6 ;  /* 0x0000004e556f7223 */ /* 0x0a0fe20000000006 */
[----:B------:R-:W-:Y:S01]  /*3110*/  FFMA R124, R93, R78, R120 ;  /* 0x0000004e5d7c7223 */ /* 0x000fe20000000078 */
[----:B------:R-:W4:Y:S01]  /*3120*/  LDS R84, [R14+0x329c] ;  /* 0x00329c000e547984 */ /* 0x000f220000000800 */
[----:B------:R-:W-:-:S03]  /*3130*/  FFMA R107, R77, R112, R106 ;  /* 0x000000704d6b7223 */ /* 0x000fc6000000006a */
[----:B------:R-:W-:Y:S01]  /*3140*/  LDS R5, [R14+0x60] ;  /* 0x000060000e057984 */ /* 0x000fe20000000800 */
[----:B------:R-:W-:-:S03]  /*3150*/  FFMA R90, R7, R87, R90 ;  /* 0x00000057075a7223 */ /* 0x000fc6000000005a */
[----:B------:R-:W5:Y:S01]  /*3160*/  LDS R6, [R238+0x60] ;  /* 0x00006000ee067984 */ /* 0x000f620000000800 */
[----:B------:R-:W-:-:S03]  /*3170*/  FFMA R106, R87, R98, R94 ;  /* 0x00000062576a7223 */ /* 0x000fc6000000005e */
[----:B------:R-:W5:Y:S01]  /*3180*/  LDS R93, [R238+0x1120] ;  /* 0x00112000ee5d7984 */ /* 0x000f620000000800 */
[----:B------:R-:W-:-:S03]  /*3190*/  FFMA R120, R87, R114, R110 ;  /* 0x0000007257787223 */ /* 0x000fc6000000006e */
[----:B------:R-:W5:Y:S01]  /*31a0*/  LDS R85, [R238+0x21e0] ;  /* 0x0021e000ee557984 */ /* 0x000f620000000800 */
[----:B------:R-:W-:-:S03]  /*31b0*/  FFMA R109, R79, R114, R118 ;  /* 0x000000724f6d7223 */ /* 0x000fc60000000076 */
[----:B------:R-:W5:Y:S01]  /*31c0*/  LDS R86, [R238+0x32a0] ;  /* 0x0032a000ee567984 */ /* 0x000f620000000800 */
[----:B------:R-:W-:-:S03]  /*31d0*/  FFMA R126, R87, R81, R124 ;  /* 0x00000051577e7223 */ /* 0x000fc6000000007c */
[----:B------:R-:W5:Y:S04]  /*31e0*/  LDS R104, [R14+0x1120] ;  /* 0x001120000e687984 */ /* 0x000f680000000800 */
[----:B------:R-:W5:Y:S04]  /*31f0*/  LDS R118, [R14+0x21e0] ;  /* 0x0021e0000e767984 */ /* 0x000f680000000800 */
[----:B------:R-:W5:Y:S01]  /*3200*/  LDS R87, [R14+0x32a0] ;  /* 0x0032a0000e577984 */ /* 0x000f620000000800 */
[C---:B------:R-:W-:Y:S01]  /*3210*/  FFMA R8, R7.reuse, R88, R8 ;  /* 0x0000005807087223 */ /* 0x040fe20000000008 */
[C---:B------:R-:W-:Y:S01]  /*3220*/  FFMA R97, R7.reuse, R79, R92 ;  /* 0x0000004f07617223 */ /* 0x040fe2000000005c */
[----:B------:R-:W-:Y:S01]  /*3230*/  FFMA R96, R7, R80, R99 ;  /* 0x0000005007607223 */ /* 0x000fe20000000063 */
[-C--:B------:R-:W-:Y:S01]  /*3240*/  FFMA R100, R88, R98.reuse, R101 ;  /* 0x0000006258647223 */ /* 0x080fe20000000065 */
[-C--:B------:R-:W-:Y:S01]  /*3250*/  FFMA R7, R79, R98.reuse, R108 ;  /* 0x000000624f077223 */ /* 0x080fe2000000006c */
[----:B------:R-:W-:Y:S01]  /*3260*/  FFMA R98, R80, R98, R103 ;  /* 0x0000006250627223 */ /* 0x000fe20000000067 */
[----:B------:R-:W-:Y:S01]  /*3270*/  FFMA R112, R88, R114, R105 ;  /* 0x0000007258707223 */ /* 0x000fe20000000069 */
[----:B0-----:R-:W-:Y:S01]  /*3280*/  FFMA R103, R91, R102, R100 ;  /* 0x000000665b677223 */ /* 0x001fe20000000064 */
[----:B------:R-:W-:Y:S01]  /*3290*/  FFMA R114, R80, R114, R107 ;  /* 0x0000007250727223 */ /* 0x000fe2000000006b */
[C---:B-1----:R-:W-:Y:S01]  /*32a0*/  FFMA R8, R89.reuse, R91, R8 ;  /* 0x0000005b59087223 */ /* 0x042fe20000000008 */
[C---:B------:R-:W-:Y:S01]  /*32b0*/  FFMA R92, R89.reuse, R95, R90 ;  /* 0x0000005f595c7223 */ /* 0x040fe2000000005a */
[C---:B--2---:R-:W-:Y:S01]  /*32c0*/  FFMA R94, R89.reuse, R82, R97 ;  /* 0x00000052595e7223 */ /* 0x044fe20000000061 */
[----:B------:R-:W-:Y:S01]  /*32d0*/  FFMA R101, R89, R83, R96 ;  /* 0x0000005359657223 */ /* 0x000fe20000000060 */
[-C--:B------:R-:W-:Y:S01]  /*32e0*/  FFMA R100, R95, R102.reuse, R106 ;  /* 0x000000665f647223 */ /* 0x080fe2000000006a */
[-C--:B------:R-:W-:Y:S01]  /*32f0*/  FFMA R105, R83, R102.reuse, R98 ;  /* 0x0000006653697223 */ /* 0x080fe20000000062 */
[----:B------:R-:W-:Y:S01]  /*3300*/  FFMA R122, R88, R81, R111 ;  /* 0x00000051587a7223 */ /* 0x000fe2000000006f */
[----:B------:R-:W-:Y:S01]  /*3310*/  FFMA R110, R82, R102, R7 ;  /* 0x00000066526e7223 */ /* 0x000fe20000000007 */
[----:B------:R-:W-:Y:S01]  /*3320*/  LDS R89, [R238+0x32a4] ;  /* 0x0032a400ee597984 */ /* 0x000fe20000000800 */
[----:B---3--:R-:W-:-:S03]  /*3330*/  FFMA R107, R91, R116, R112 ;  /* 0x000000745b6b7223 */ /* 0x008fc60000000070 */
[----:B------:R-:W0:Y:S01]  /*3340*/  LDS R108, [R14+0x1124] ;  /* 0x001124000e6c7984 */ /* 0x000e220000000800 */
[-C--:B------:R-:W-:Y:S01]  /*3350*/  FFMA R102, R95, R116.reuse, R120 ;  /* 0x000000745f667223 */ /* 0x080fe20000000078 */
[-C--:B------:R-:W-:Y:S02]  /*3360*/  FFMA R112, R82, R116.reuse, R109 ;  /* 0x0000007452707223 */ /* 0x080fe4000000006d */
[----:B------:R-:W-:Y:S01]  /*3370*/  LDS R7, [R14+0x64] ;  /* 0x000064000e077984 */ /* 0x000fe20000000800 */
[----:B------:R-:W-:-:S03]  /*3380*/  FFMA R113, R83, R116, R114 ;  /* 0x0000007453717223 */ /* 0x000fc60000000072 */
[----:B------:R-:W1:Y:S01]  /*3390*/  LDS R97, [R238+0x64] ;  /* 0x00006400ee617984 */ /* 0x000e620000000800 */
[----:B----4-:R-:W-:-:S03]  /*33a0*/  FFMA R115, R91, R84, R122 ;  /* 0x000000545b737223 */ /* 0x010fc6000000007a */
[----:B------:R-:W2:Y:S01]  /*33b0*/  LDS R99, [R238+0x1124] ;  /* 0x00112400ee637984 */ /* 0x000ea20000000800 */
[----:B------:R-:W-:-:S03]  /*33c0*/  FFMA R116, R95, R84, R126 ;  /* 0x000000545f747223 */ /* 0x000fc6000000007e */
[----:B------:R-:W3:Y:S01]  /*33d0*/  LDS R88, [R238+0x21e4] ;  /* 0x0021e400ee587984 */ /* 0x000ee20000000800 */
[C---:B-----5:R-:W-:Y:S01]  /*33e0*/  FFMA R8, R5.reuse, R6, R8 ;  /* 0x0000000605087223 */ /* 0x060fe20000000008 */
[C---:B------:R-:W-:Y:S02]  /*33f0*/  FFMA R96, R5.reuse, R93, R92 ;  /* 0x0000005d05607223 */ /* 0x040fe4000000005c */
[----:B------:R-:W4:Y:S01]  /*3400*/  LDS R124, [R14+0x21e4] ;  /* 0x0021e4000e7c7984 */ /* 0x000f220000000800 */
[C---:B------:R-:W-:Y:S01]  /*3410*/  FFMA R109, R5.reuse, R85, R94 ;  /* 0x00000055056d7223 */ /* 0x040fe2000000005e */
[----:B------:R-:W-:Y:S02]  /*3420*/  FFMA R98, R5, R86, R101 ;  /* 0x0000005605627223 */ /* 0x000fe40000000065 */
[----:B------:R-:W5:Y:S01]  /*3430*/  LDS R90, [R14+0x32a4] ;  /* 0x0032a4000e5a7984 */ /* 0x000f620000000800 */
[-C--:B------:R-:W-:Y:S01]  /*3440*/  FFMA R114, R93, R104.reuse, R100 ;  /* 0x000000685d727223 */ /* 0x080fe20000000064 */
[-C--:B------:R-:W-:Y:S01]  /*3450*/  FFMA R120, R86, R104.reuse, R105 ;  /* 0x0000006856787223 */ /* 0x080fe20000000069 */
[----:B------:R-:W-:Y:S01]  /*3460*/  FFMA R111, R85, R104, R110 ;  /* 0x00000068556f7223 */ /* 0x000fe2000000006e */
[----:B------:R-:W-:Y:S01]  /*3470*/  LDS R5, [R14+0x68] ;  /* 0x000068000e057984 */ /* 0x000fe20000000800 */
[----:B------:R-:W-:-:S03]  /*3480*/  FFMA R128, R93, R118, R102 ;  /* 0x000000765d807223 */ /* 0x000fc60000000066 */
[----:B------:R-:W5:Y:S01]  /*3490*/  LDS R100, [R238+0x68] ;  /* 0x00006800ee647984 */ /* 0x000f620000000800 */
[----:B------:R-:W-:-:S03]  /*34a0*/  FFMA R132, R93, R87, R116 ;  /* 0x000000575d847223 */ /* 0x000fc60000000074 */
[----:B------:R-:W5:Y:S04]  /*34b0*/  LDS R105, [R238+0x1128] ;  /* 0x00112800ee697984 */ /* 0x000f680000000800 */
[----:B------:R-:W5:Y:S04]  /*34c0*/  LDS R91, [R238+0x21e8] ;  /* 0x0021e800ee5b7984 */ /* 0x000f680000000800 */
[----:B------:R-:W5:Y:S04]  /*34d0*/  LDS R92, [R238+0x32a8] ;  /* 0x0032a800ee5c7984 */ /* 0x000f680000000800 */
[----:B------:R-:W5:Y:S01]  /*34e0*/  LDS R110, [R14+0x1128] ;  /* 0x001128000e6e7984 */ /* 0x000f620000000800 */
[----:B------:R-:W-:Y:S01]  /*34f0*/  FFMA R121, R85, R118, R112 ;  /* 0x0000007655797223 */ /* 0x000fe20000000070 */
[----:B------:R-:W-:-:S02]  /*3500*/  FFMA R106, R6, R104, R103 ;  /* 0x00000068066a7223 */ /* 0x000fc40000000067 */
[----:B------:R-:W5:Y:S01]  /*3510*/  LDS R126, [R14+0x21e8] ;  /* 0x0021e8000e7e7984 */ /* 0x000f620000000800 */
[----:B------:R-:W-:-:S03]  /*3520*/  FFMA R122, R6, R118, R107 ;  /* 0x00000076067a7223 */ /* 0x000fc6000000006b */
[----:B------:R-:W5:Y:S04]  /*3530*/  LDS R93, [R14+0x32a8] ;  /* 0x0032a8000e5d7984 */ /* 0x000f680000000800 */
[----:B------:R-:W-:Y:S04]  /*3540*/  LDS R101, [R14+0x6c] ;  /* 0x00006c000e657984 */ /* 0x000fe80000000800 */
[----:B------:R-:W5:Y:S04]  /*3550*/  LDS R95, [R238+0x32ac] ;  /* 0x0032ac00ee5f7984 */ /* 0x000f680000000800 */
[----:B------:R-:W-:Y:S04]  /*3560*/  LDS R94, [R238+0x21ec] ;  /* 0x0021ec00ee5e7984 */ /* 0x000fe80000000800 */
[----:B------:R-:W5:Y:S04]  /*3570*/  LDS R112, [R14+0x112c] ;  /* 0x00112c000e707984 */ /* 0x000f680000000800 */
[----:B------:R-:W5:Y:S04]  /*3580*/  LDS R103, [R238+0x6c] ;  /* 0x00006c00ee677984 */ /* 0x000f680000000800 */
[----:B------:R-:W5:Y:S01]  /*3590*/  LDS R107, [R238+0x112c] ;  /* 0x00112c00ee6b7984 */ /* 0x000f620000000800 */
[----:B------:R-:W-:Y:S01]  /*35a0*/  FFMA R6, R6, R87, R115 ;  /* 0x0000005706067223 */ /* 0x000fe20000000073 */
[----:B------:R-:W-:Y:S01]  /*35b0*/  FFMA R130, R86, R118, R113 ;  /* 0x0000007656827223 */ /* 0x000fe20000000071 */
[----:B0-----:R-:W-:Y:S01]  /*35c0*/  FFMA R117, R89, R108, R120 ;  /* 0x0000006c59757223 */ /* 0x001fe20000000078 */
[C---:B-1----:R-:W-:Y:S01]  /*35d0*/  FFMA R8, R7.reuse, R97, R8 ;  /* 0x0000006107087223 */ /* 0x042fe20000000008 */
[C---:B--2---:R-:W-:Y:S01]  /*35e0*/  FFMA R102, R7.reuse, R99, R96 ;  /* 0x0000006307667223 */ /* 0x044fe20000000060 */
[C---:B---3--:R-:W-:Y:S01]  /*35f0*/  FFMA R104, R7.reuse, R88, R109 ;  /* 0x0000005807687223 */ /* 0x048fe2000000006d */
[----:B------:R-:W-:Y:S01]  /*3600*/  FFMA R113, R7, R89, R98 ;  /* 0x0000005907717223 */ /* 0x000fe20000000062 */
[----:B------:R-:W0:Y:S01]  /*3610*/  LDS R120, [R14+0x21ec] ;  /* 0x0021ec000e787984 */ /* 0x000e220000000800 */
[CC--:B------:R-:W-:Y:S01]  /*3620*/  FFMA R115, R97.reuse, R108.reuse, R106 ;  /* 0x0000006c61737223 */ /* 0x0c0fe2000000006a */
[----:B------:R-:W-:Y:S01]  /*3630*/  FFMA R118, R88, R108, R111 ;  /* 0x0000006c58767223 */ /* 0x000fe2000000006f */
[C---:B----4-:R-:W-:Y:S01]  /*3640*/  FFMA R119, R97.reuse, R124, R122 ;  /* 0x0000007c61777223 */ /* 0x050fe2000000007a */
[----:B-----5:R-:W-:Y:S01]  /*3650*/  FFMA R123, R97, R90, R6 ;  /* 0x0000005a617b7223 */ /* 0x020fe20000000006 */
[----:B------:R-:W-:Y:S01]  /*3660*/  LDS R7, [R14+0x70] ;  /* 0x000070000e077984 */ /* 0x000fe20000000800 */
[----:B------:R-:W-:-:S03]  /*3670*/  FFMA R116, R99, R108, R114 ;  /* 0x0000006c63747223 */ /* 0x000fc60000000072 */
[----:B------:R-:W1:Y:S01]  /*3680*/  LDS R109, [R238+0x1130] ;  /* 0x00113000ee6d7984 */ /* 0x000e620000000800 */
[CC--:B------:R-:W-:Y:S01]  /*3690*/  FFMA R128, R99.reuse, R124.reuse, R128 ;  /* 0x0000007c63807223 */ /* 0x0c0fe20000000080 */
[----:B------:R-:W-:Y:S02]  /*36a0*/  FFMA R122, R88, R124, R121 ;  /* 0x0000007c587a7223 */ /* 0x000fe40000000079 */
[----:B------:R-:W2:Y:S01]  /*36b0*/  LDS R96, [R14+0x32ac] ;  /* 0x0032ac000e607984 */ /* 0x000ea20000000800 */
[----:B------:R-:W-:Y:S01]  /*36c0*/  FFMA R132, R99, R90, R132 ;  /* 0x0000005a63847223 */ /* 0x000fe20000000084 */
[C---:B------:R-:W-:Y:S02]  /*36d0*/  FFMA R8, R5.reuse, R100, R8 ;  /* 0x0000006405087223 */ /* 0x040fe40000000008 */
[----:B------:R-:W3:Y:S01]  /*36e0*/  LDS R6, [R238+0x70] ;  /* 0x00007000ee067984 */ /* 0x000ee20000000800 */
[C---:B------:R-:W-:Y:S01]  /*36f0*/  FFMA R102, R5.reuse, R105, R102 ;  /* 0x0000006905667223 */ /* 0x040fe20000000066 */
[----:B------:R-:W-:-:S02]  /*3700*/  FFMA R111, R5, R91, R104 ;  /* 0x0000005b056f7223 */ /* 0x000fc40000000068 */
[----:B------:R-:W4:Y:S01]  /*3710*/  LDS R97, [R238+0x21f0] ;  /* 0x0021f000ee617984 */ /* 0x000f220000000800 */
[----:B------:R-:W-:-:S03]  /*3720*/  FFMA R106, R5, R92, R113 ;  /* 0x0000005c056a7223 */ /* 0x000fc60000000071 */
[----:B------:R-:W5:Y:S01]  /*3730*/  LDS R98, [R238+0x32b0] ;  /* 0x0032b000ee627984 */ /* 0x000f620000000800 */
[----:B------:R-:W-:Y:S01]  /*3740*/  FFMA R121, R89, R124, R130 ;  /* 0x0000007c59797223 */ /* 0x000fe20000000082 */
[-C--:B------:R-:W-:Y:S02]  /*3750*/  FFMA R5, R91, R110.reuse, R118 ;  /* 0x0000006e5b057223 */ /* 0x080fe40000000076 */
[----:B------:R-:W5:Y:S01]  /*3760*/  LDS R114, [R14+0x1130] ;  /* 0x001130000e727984 */ /* 0x000f620000000800 */
[C---:B------:R-:W-:Y:S01]  /*3770*/  FFMA R116, R105.reuse, R110, R116 ;  /* 0x0000006e69747223 */ /* 0x040fe20000000074 */
[CC--:B------:R-:W-:Y:S02]  /*3780*/  FFMA R118, R100.reuse, R126.reuse, R119 ;  /* 0x0000007e64767223 */ /* 0x0c0fe40000000077 */
[----:B------:R-:W5:Y:S01]  /*3790*/  LDS R124, [R14+0x21f0] ;  /* 0x0021f0000e7c7984 */ /* 0x000f620000000800 */
[CC--:B------:R-:W-:Y:S01]  /*37a0*/  FFMA R128, R105.reuse, R126.reuse, R128 ;  /* 0x0000007e69807223 */ /* 0x0c0fe20000000080 */
[----:B------:R-:W-:Y:S01]  /*37b0*/  FFMA R132, R105, R93, R132 ;  /* 0x0000005d69847223 */ /* 0x000fe20000000084 */
[----:B------:R-:W-:Y:S01]  /*37c0*/  FFMA R119, R91, R126, R122 ;  /* 0x0000007e5b777223 */ /* 0x000fe2000000007a */
[C---:B------:R-:W-:Y:S01]  /*37d0*/  FFMA R105, R101.reuse, R95, R106 ;  /* 0x0000005f65697223 */ /* 0x040fe2000000006a */
[C---:B------:R-:W-:Y:S01]  /*37e0*/  FFMA R108, R100.reuse, R110, R115 ;  /* 0x0000006e646c7223 */ /* 0x040fe20000000073 */
[----:B------:R-:W-:Y:S01]  /*37f0*/  FFMA R122, R100, R93, R123 ;  /* 0x0000005d647a7223 */ /* 0x000fe2000000007b */
[----:B------:R-:W-:Y:S01]  /*3800*/  FFMA R106, R94, R112, R5 ;  /* 0x000000705e6a7223 */ /* 0x000fe20000000005 */
[C---:B------:R-:W-:Y:S01]  /*3810*/  FFMA R110, R92.reuse, R110, R117 ;  /* 0x0000006e5c6e7223 */ /* 0x040fe20000000075 */
[C---:B------:R-:W-:Y:S01]  /*3820*/  FFMA R8, R101.reuse, R103, R8 ;  /* 0x0000006765087223 */ /* 0x040fe20000000008 */
[C---:B------:R-:W-:Y:S01]  /*3830*/  FFMA R102, R101.reuse, R107, R102 ;  /* 0x0000006b65667223 */ /* 0x040fe20000000066 */
        /* <DEDUP_REMOVED lines=8> */
[C---:B------:R-:W-:Y:S01]  /*38c0*/  FFMA R113, R103.reuse, R112, R108 ;  /* 0x0000007067717223 */ /* 0x040fe2000000006c */
[-C--:B0-----:R-:W-:Y:S01]  /*38d0*/  FFMA R121, R103, R120.reuse, R118 ;  /* 0x0000007867797223 */ /* 0x081fe20000000076 */
[-C--:B------:R-:W-:Y:S01]  /*38e0*/  FFMA R128, R107, R120.reuse, R128 ;  /* 0x000000786b807223 */ /* 0x080fe20000000080 */
[-C--:B------:R-:W-:Y:S01]  /*38f0*/  FFMA R138, R94, R120.reuse, R119 ;  /* 0x000000785e8a7223 */ /* 0x080fe20000000077 */
[C---:B------:R-:W-:Y:S01]  /*3900*/  FFMA R125, R95.reuse, R120, R126 ;  /* 0x000000785f7d7223 */ /* 0x040fe2000000007e */
[-C--:B------:R-:W-:Y:S01]  /*3910*/  FFMA R115, R95, R112.reuse, R110 ;  /* 0x000000705f737223 */ /* 0x080fe2000000006e */
[----:B------:R-:W0:Y:S01]  /*3920*/  LDS R120, [R14+0x1134] ;  /* 0x001134000e787984 */ /* 0x000e220000000800 */
[----:B-1----:R-:W-:Y:S01]  /*3930*/  FFMA R108, R7, R109, R102 ;  /* 0x0000006d076c7223 */ /* 0x002fe20000000066 */
[----:B------:R-:W-:Y:S01]  /*3940*/  FFMA R116, R107, R112, R116 ;  /* 0x000000706b747223 */ /* 0x000fe20000000074 */
[----:B--2---:R-:W-:Y:S01]  /*3950*/  FFMA R129, R103, R96, R122 ;  /* 0x0000006067817223 */ /* 0x004fe2000000007a */
[C---:B---3--:R-:W-:Y:S01]  /*3960*/  FFMA R8, R7.reuse, R6, R8 ;  /* 0x0000000607087223 */ /* 0x048fe20000000008 */
[C---:B----4-:R-:W-:Y:S01]  /*3970*/  FFMA R123, R7.reuse, R97, R104 ;  /* 0x00000061077b7223 */ /* 0x050fe20000000068 */
[----:B-----5:R-:W-:Y:S01]  /*3980*/  FFMA R110, R7, R98, R105 ;  /* 0x00000062076e7223 */ /* 0x020fe20000000069 */
[----:B------:R-:W1:Y:S01]  /*3990*/  LDS R134, [R14+0x21f4] ;  /* 0x0021f4000e867984 */ /* 0x000e620000000800 */
[----:B------:R-:W-:-:S03]  /*39a0*/  FFMA R146, R107, R96, R132 ;  /* 0x000000606b927223 */ /* 0x000fc60000000084 */
[----:B------:R-:W2:Y:S01]  /*39b0*/  LDS R102, [R14+0x32b4] ;  /* 0x0032b4000e667984 */ /* 0x000ea20000000800 */
[----:B------:R-:W-:-:S03]  /*39c0*/  FFMA R118, R6, R114, R113 ;  /* 0x0000007206767223 */ /* 0x000fc60000000071 */
[----:B------:R-:W-:Y:S01]  /*39d0*/  LDS R7, [R14+0x78] ;  /* 0x000078000e077984 */ /* 0x000fe20000000800 */
[----:B------:R-:W-:-:S03]  /*39e0*/  FFMA R127, R97, R114, R106 ;  /* 0x00000072617f7223 */ /* 0x000fc6000000006a */
[----:B------:R-:W3:Y:S01]  /*39f0*/  LDS R112, [R238+0x78] ;  /* 0x00007800ee707984 */ /* 0x000ee20000000800 */
[----:B------:R-:W-:-:S03]  /*3a00*/  FFMA R130, R98, R114, R115 ;  /* 0x0000007262827223 */ /* 0x000fc60000000073 */
[----:B------:R-:W4:Y:S01]  /*3a10*/  LDS R119, [R238+0x1138] ;  /* 0x00113800ee777984 */ /* 0x000f220000000800 */
[----:B------:R-:W-:-:S03]  /*3a20*/  FFMA R132, R6, R124, R121 ;  /* 0x0000007c06847223 */ /* 0x000fc60000000079 */
[----:B------:R-:W5:Y:S04]  /*3a30*/  LDS R103, [R238+0x21f8] ;  /* 0x0021f800ee677984 */ /* 0x000f680000000800 */
[----:B------:R-:W5:Y:S04]  /*3a40*/  LDS R104, [R238+0x32b8] ;  /* 0x0032b800ee687984 */ /* 0x000f680000000800 */
[----:B------:R-:W5:Y:S04]  /*3a50*/  LDS R122, [R14+0x1138] ;  /* 0x001138000e7a7984 */ /* 0x000f680000000800 */
[----:B------:R-:W5:Y:S04]  /*3a60*/  LDS R136, [R14+0x21f8] ;  /* 0x0021f8000e887984 */ /* 0x000f680000000800 */
[----:B------:R-:W5:Y:S01]  /*3a70*/  LDS R105, [R14+0x32b8] ;  /* 0x0032b8000e697984 */ /* 0x000f620000000800 */
[----:B------:R-:W-:-:S03]  /*3a80*/  FFMA R126, R109, R114, R116 ;  /* 0x000000726d7e7223 */ /* 0x000fc60000000074 */
[----:B------:R-:W-:Y:S04]  /*3a90*/  LDS R113, [R14+0x7c] ;  /* 0x00007c000e717984 */ /* 0x000fe80000000800 */
[----:B------:R-:W5:Y:S04]  /*3aa0*/  LDS R115, [R238+0x7c] ;  /* 0x00007c00ee737984 */ /* 0x000f680000000800 */
[----:B------:R-:W5:Y:S04]  /*3ab0*/  LDS R121, [R238+0x113c] ;  /* 0x00113c00ee797984 */ /* 0x000f680000000800 */
[----:B------:R-:W5:Y:S01]  /*3ac0*/  LDS R106, [R238+0x21fc] ;  /* 0x0021fc00ee6a7984 */ /* 0x000f620000000800 */
[----:B------:R-:W-:-:S03]  /*3ad0*/  FFMA R140, R109, R124, R128 ;  /* 0x0000007c6d8c7223 */ /* 0x000fc60000000080 */
[----:B------:R-:W5:Y:S01]  /*3ae0*/  LDS R107, [R238+0x32bc] ;  /* 0x0032bc00ee6b7984 */ /* 0x000f620000000800 */
[-C--:B------:R-:W-:Y:S01]  /*3af0*/  FFMA R131, R97, R124.reuse, R138 ;  /* 0x0000007c61837223 */ /* 0x080fe2000000008a */
[----:B------:R-:W-:Y:S01]  /*3b00*/  FFMA R142, R98, R124, R125 ;  /* 0x0000007c628e7223 */ /* 0x000fe2000000007d */
[C---:B------:R-:W-:Y:S01]  /*3b10*/  FFMA R116, R5.reuse, R100, R123 ;  /* 0x0000006405747223 */ /* 0x040fe2000000007b */
[----:B------:R-:W-:Y:S01]  /*3b20*/  FFMA R144, R6, R99, R129 ;  /* 0x0000006306907223 */ /* 0x000fe20000000081 */
[----:B------:R-:W5:Y:S01]  /*3b30*/  LDS R124, [R14+0x113c] ;  /* 0x00113c000e7c7984 */ /* 0x000f620000000800 */
        /* <DEDUP_REMOVED lines=10> */
[----:B------:R-:W5:Y:S01]  /*3be0*/  LDS R109, [R238+0x2200] ;  /* 0x00220000ee6d7984 */ /* 0x000f620000000800 */
[-C--:B0-----:R-:W-:Y:S01]  /*3bf0*/  FFMA R128, R100, R120.reuse, R127 ;  /* 0x0000007864807223 */ /* 0x081fe2000000007f */
[C---:B------:R-:W-:Y:S01]  /*3c00*/  FFMA R125, R111.reuse, R120, R118 ;  /* 0x000000786f7d7223 */ /* 0x040fe20000000076 */
[C---:B-1----:R-:W-:Y:S01]  /*3c10*/  FFMA R129, R111.reuse, R134, R132 ;  /* 0x000000866f817223 */ /* 0x042fe20000000084 */
[----:B--2---:R-:W-:Y:S01]  /*3c20*/  FFMA R133, R111, R102, R144 ;  /* 0x000000666f857223 */ /* 0x004fe20000000090 */
[C---:B---3--:R-:W-:Y:S01]  /*3c30*/  FFMA R8, R7.reuse, R112, R8 ;  /* 0x0000007007087223 */ /* 0x048fe20000000008 */
[C---:B----4-:R-:W-:Y:S01]  /*3c40*/  FFMA R114, R7.reuse, R119, R114 ;  /* 0x0000007707727223 */ /* 0x050fe20000000072 */
[C---:B-----5:R-:W-:Y:S01]  /*3c50*/  FFMA R111, R7.reuse, R103, R116 ;  /* 0x00000067076f7223 */ /* 0x060fe20000000074 */
[----:B------:R-:W-:Y:S01]  /*3c60*/  FFMA R116, R7, R104, R123 ;  /* 0x0000006807747223 */ /* 0x000fe2000000007b */
[-C--:B------:R-:W-:Y:S01]  /*3c70*/  FFMA R126, R117, R120.reuse, R126 ;  /* 0x00000078757e7223 */ /* 0x080fe2000000007e */
[----:B------:R-:W-:Y:S01]  /*3c80*/  FFMA R127, R101, R120, R130 ;  /* 0x00000078657f7223 */ /* 0x000fe20000000082 */
[-C--:B------:R-:W-:Y:S01]  /*3c90*/  FFMA R7, R103, R122.reuse, R128 ;  /* 0x0000007a67077223 */ /* 0x080fe20000000080 */
[C---:B------:R-:W-:Y:S01]  /*3ca0*/  FFMA R118, R112.reuse, R122, R125 ;  /* 0x0000007a70767223 */ /* 0x040fe2000000007d */
[C---:B------:R-:W-:Y:S01]  /*3cb0*/  FFMA R120, R112.reuse, R136, R129 ;  /* 0x0000008870787223 */ /* 0x040fe20000000081 */
[----:B------:R-:W-:Y:S01]  /*3cc0*/  FFMA R128, R112, R105, R133 ;  /* 0x0000006970807223 */ /* 0x000fe20000000085 */
[C---:B------:R-:W-:Y:S01]  /*3cd0*/  FFMA R8, R113.reuse, R115, R8 ;  /* 0x0000007371087223 */ /* 0x040fe20000000008 */
[C---:B------:R-:W-:Y:S01]  /*3ce0*/  FFMA R114, R113.reuse, R121, R114 ;  /* 0x0000007971727223 */ /* 0x040fe20000000072 */
[----:B------:R-:W-:Y:S01]  /*3cf0*/  FFMA R112, R113, R106, R111 ;  /* 0x0000006a71707223 */ /* 0x000fe2000000006f */
[----:B------:R-:W-:Y:S01]  /*3d00*/  FFMA R130, R100, R134, R131 ;  /* 0x0000008664827223 */ /* 0x000fe20000000083 */
[----:B------:R-:W-:Y:S01]  /*3d10*/  FFMA R146, R117, R102, R146 ;  /* 0x0000006675927223 */ /* 0x000fe20000000092 */
[----:B------:R-:W-:Y:S01]  /*3d20*/  FFMA R113, R113, R107, R116 ;  /* 0x0000006b71717223 */ /* 0x000fe20000000074 */
[----:B------:R-:W-:Y:S01]  /*3d30*/  FFMA R140, R117, R134, R140 ;  /* 0x00000086758c7223 */ /* 0x000fe2000000008c */
[----:B------:R-:W-:Y:S01]  /*3d40*/  FFMA R117, R103, R136, R130 ;  /* 0x0000008867757223 */ /* 0x000fe20000000082 */
[----:B------:R-:W-:Y:S01]  /*3d50*/  FFMA R146, R119, R105, R146 ;  /* 0x0000006977927223 */ /* 0x000fe20000000092 */
[----:B------:R-:W-:Y:S01]  /*3d60*/  FFMA R144, R106, R124, R7 ;  /* 0x0000007c6a907223 */ /* 0x000fe20000000007 */
[C---:B------:R-:W-:Y:S01]  /*3d70*/  FFMA R7, R5.reuse, R6, R8 ;  /* 0x0000000605077223 */ /* 0x040fe20000000008 */
[----:B------:R-:W-:Y:S01]  /*3d80*/  FFMA R162, R5, R110, R113 ;  /* 0x0000006e05a27223 */ /* 0x000fe20000000071 */
[C---:B------:R-:W-:Y:S01]  /*3d90*/  FFMA R243, R115.reuse, R124, R118 ;  /* 0x0000007c73f37223 */ /* 0x040fe20000000076 */
[----:B------:R-:W-:Y:S01]  /*3da0*/  FFMA R239, R115, R138, R120 ;  /* 0x0000008a73ef7223 */ /* 0x000fe20000000078 */
[----:B------:R-:W-:Y:S01]  /*3db0*/  LDS R8, [R14+0x84] ;  /* 0x000084000e087984 */ /* 0x000fe20000000800 */
[----:B------:R-:W-:Y:S01]  /*3dc0*/  FFMA R126, R119, R122, R126 ;  /* 0x0000007a777e7223 */ /* 0x000fe2000000007e */
[----:B------:R-:W-:-:S02]  /*3dd0*/  FFMA R153, R115, R108, R128 ;  /* 0x0000006c73997223 */ /* 0x000fc40000000080 */
[----:B------:R-:W0:Y:S01]  /*3de0*/  LDS R113, [R238+0x1144] ;  /* 0x00114400ee717984 */ /* 0x000e220000000800 */
[----:B------:R-:W-:-:S03]  /*3df0*/  FFMA R160, R5, R147, R114 ;  /* 0x0000009305a07223 */ /* 0x000fc60000000072 */
[----:B------:R-:W-:Y:S01]  /*3e00*/  LDS R115, [R238+0x32c4] ;  /* 0x0032c400ee737984 */ /* 0x000fe20000000800 */
[----:B------:R-:W-:-:S03]  /*3e10*/  FFMA R149, R5, R109, R112 ;  /* 0x0000006d05957223 */ /* 0x000fc60000000070 */
[----:B------:R-:W-:Y:S01]  /*3e20*/  LDS R114, [R238+0x2204] ;  /* 0x00220400ee727984 */ /* 0x000fe20000000800 */
[----:B------:R-:W-:Y:S01]  /*3e30*/  FFMA R122, R104, R122, R127 ;  /* 0x0000007a687a7223 */ /* 0x000fe2000000007f */
[----:B------:R-:W-:Y:S02]  /*3e40*/  FFMA R140, R119, R136, R140 ;  /* 0x00000088778c7223 */ /* 0x000fe4000000008c */
[----:B------:R-:W1:Y:S01]  /*3e50*/  LDS R112, [R238+0x84] ;  /* 0x00008400ee707984 */ /* 0x000e620000000800 */
[----:B------:R-:W-:Y:S01]  /*3e60*/  FFMA R164, R106, R138, R117 ;  /* 0x0000008a6aa47223 */ /* 0x000fe20000000075 */
[C---:B------:R-:W-:Y:S02]  /*3e70*/  FFMA R166, R121.reuse, R108, R146 ;  /* 0x0000006c79a67223 */ /* 0x040fe40000000092 */
[----:B------:R-:W-:Y:S01]  /*3e80*/  LDS R146, [R14+0x88] ;  /* 0x000088000e927984 */ /* 0x000fe20000000800 */
[----:B------:R-:W-:-:S03]  /*3e90*/  FFMA R246, R121, R124, R126 ;  /* 0x0000007c79f67223 */ /* 0x000fc6000000007e */
[----:B------:R-:W2:Y:S01]  /*3ea0*/  LDS R117, [R238+0x1148] ;  /* 0x00114800ee757984 */ /* 0x000ea20000000800 */
[----:B------:R-:W-:-:S03]  /*3eb0*/  FFMA R240, R121, R138, R140 ;  /* 0x0000008a79f07223 */ /* 0x000fc6000000008c */
[----:B------:R-:W3:Y:S01]  /*3ec0*/  LDS R116, [R238+0x88] ;  /* 0x00008800ee747984 */ /* 0x000ee20000000800 */
[----:B------:R-:W-:-:S03]  /*3ed0*/  FFMA R145, R107, R124, R122 ;  /* 0x0000007c6b917223 */ /* 0x000fc6000000007a */
[----:B------:R-:W4:Y:S04]  /*3ee0*/  LDS R118, [R238+0x2208] ;  /* 0x00220800ee767984 */ /* 0x000f280000000800 */
[----:B------:R-:W5:Y:S01]  /*3ef0*/  LDS R119, [R238+0x32c8] ;  /* 0x0032c800ee777984 */ /* 0x000f620000000800 */
[----:B------:R-:W-:-:S03]  /*3f00*/  FFMA R131, R101, R134, R142 ;  /* 0x0000008665837223 */ /* 0x000fc6000000008e */
[----:B------:R-:W-:Y:S04]  /*3f10*/  LDS R148, [R14+0x8c] ;  /* 0x00008c000e947984 */ /* 0x000fe80000000800 */
[----:B------:R-:W5:Y:S04]  /*3f20*/  LDS R121, [R238+0x114c] ;  /* 0x00114c00ee797984 */ /* 0x000f680000000800 */
[----:B------:R-:W5:Y:S04]  /*3f30*/  LDS R120, [R238+0x8c] ;  /* 0x00008c00ee787984 */ /* 0x000f680000000800 */
[----:B------:R-:W5:Y:S04]  /*3f40*/  LDS R122, [R238+0x220c] ;  /* 0x00220c00ee7a7984 */ /* 0x000f680000000800 */
[----:B------:R-:W5:Y:S04]  /*3f50*/  LDS R123, [R238+0x32cc] ;  /* 0x0032cc00ee7b7984 */ /* 0x000f680000000800 */
[----:B------:R-:W-:Y:S04]  /*3f60*/  LDS R150, [R14+0x90] ;  /* 0x000090000e967984 */ /* 0x000fe80000000800 */
[----:B------:R-:W5:Y:S01]  /*3f70*/  LDS R125, [R238+0x1150] ;  /* 0x00115000ee7d7984 */ /* 0x000f620000000800 */
[----:B------:R-:W-:-:S03]  /*3f80*/  FFMA R136, R104, R136, R131 ;  /* 0x0000008868887223 */ /* 0x000fc60000000083 */
[----:B------:R-:W5:Y:S04]  /*3f90*/  LDS R124, [R238+0x90] ;  /* 0x00009000ee7c7984 */ /* 0x000f680000000800 */
[----:B------:R-:W5:Y:S04]  /*3fa0*/  LDS R126, [R238+0x2210] ;  /* 0x00221000ee7e7984 */ /* 0x000f680000000800 */
[----:B------:R-:W5:Y:S04]  /*3fb0*/  LDS R127, [R238+0x32d0] ;  /* 0x0032d000ee7f7984 */ /* 0x000f680000000800 */
[----:B------:R-:W5:Y:S04]  /*3fc0*/  LDS R244, [R14+0x1140] ;  /* 0x001140000ef47984 */ /* 0x000f680000000800 */
[----:B------:R-:W-:Y:S04]  /*3fd0*/  LDS R152, [R14+0x94] ;  /* 0x000094000e987984 */ /* 0x000fe80000000800 */
[----:B------:R-:W5:Y:S04]  /*3fe0*/  LDS R129, [R238+0x1154] ;  /* 0x00115400ee817984 */ /* 0x000f680000000800 */
[----:B------:R-:W5:Y:S04]  /*3ff0*/  LDS R242, [R14+0x2200] ;  /* 0x002200000ef27984 */ /* 0x000f680000000800 */
        /* <DEDUP_REMOVED lines=15> */
[----:B------:R-:W-:Y:S04]  /*40f0*/  LDS R158, [R14+0xa0] ;  /* 0x0000a0000e9e7984 */ /* 0x000fe80000000800 */
[----:B------:R-:W5:Y:S04]  /*4100*/  LDS R141, [R238+0x1160] ;  /* 0x00116000ee8d7984 */ /* 0x000f680000000800 */
[----:B------:R-:W5:Y:S01]  /*4110*/  LDS R142, [R238+0x2220] ;  /* 0x00222000ee8e7984 */ /* 0x000f620000000800 */
[C---:B0-----:R-:W-:Y:S01]  /*4120*/  FFMA R160, R8.reuse, R113, R160 ;  /* 0x0000007108a07223 */ /* 0x041fe200000000a0 */
[C---:B-1----:R-:W-:Y:S01]  /*4130*/  FFMA R7, R8.reuse, R112, R7 ;  /* 0x0000007008077223 */ /* 0x042fe20000000007 */
[C---:B------:R-:W-:Y:S01]  /*4140*/  FFMA R149, R8.reuse, R114, R149 ;  /* 0x0000007208957223 */ /* 0x040fe20000000095 */
[----:B------:R-:W-:Y:S01]  /*4150*/  FFMA R162, R8, R115, R162 ;  /* 0x0000007308a27223 */ /* 0x000fe200000000a2 */
[----:B------:R-:W0:Y:S01]  /*4160*/  LDS R140, [R238+0xa0] ;  /* 0x0000a000ee8c7984 */ /* 0x000e220000000800 */
[----:B--2---:R-:W-:-:S03]  /*4170*/  FFMA R160, R146, R117, R160 ;  /* 0x0000007592a07223 */ /* 0x004fc600000000a0 */
[----:B------:R-:W1:Y:S01]  /*4180*/  LDS R143, [R238+0x32e0] ;  /* 0x0032e000ee8f7984 */ /* 0x000e620000000800 */
[C---:B---3--:R-:W-:Y:S01]  /*4190*/  FFMA R7, R146.reuse, R116, R7 ;  /* 0x0000007492077223 */ /* 0x048fe20000000007 */
[C---:B----4-:R-:W-:Y:S01]  /*41a0*/  FFMA R149, R146.reuse, R118, R149 ;  /* 0x0000007692957223 */ /* 0x050fe20000000095 */
[----:B-----5:R-:W-:Y:S01]  /*41b0*/  FFMA R162, R146, R119, R162 ;  /* 0x0000007792a27223 */ /* 0x020fe200000000a2 */
[C---:B------:R-:W-:Y:S01]  /*41c0*/  FFMA R160, R148.reuse, R121, R160 ;  /* 0x0000007994a07223 */ /* 0x040fe200000000a0 */
[C---:B------:R-:W-:Y:S01]  /*41d0*/  FFMA R7, R148.reuse, R120, R7 ;  /* 0x0000007894077223 */ /* 0x040fe20000000007 */
[C---:B------:R-:W-:Y:S01]  /*41e0*/  FFMA R149, R148.reuse, R122, R149 ;  /* 0x0000007a94957223 */ /* 0x040fe20000000095 */
[----:B------:R-:W-:Y:S01]  /*41f0*/  FFMA R162, R148, R123, R162 ;  /* 0x0000007b94a27223 */ /* 0x000fe200000000a2 */
[C---:B------:R-:W-:Y:S01]  /*4200*/  FFMA R160, R150.reuse, R125, R160 ;  /* 0x0000007d96a07223 */ /* 0x040fe200000000a0 */
[C---:B------:R-:W-:Y:S01]  /*4210*/  FFMA R7, R150.reuse, R124, R7 ;  /* 0x0000007c96077223 */ /* 0x040fe20000000007 */
[C---:B------:R-:W-:Y:S01]  /*4220*/  FFMA R149, R150.reuse, R126, R149 ;  /* 0x0000007e96957223 */ /* 0x040fe20000000095 */
[----:B------:R-:W-:Y:S01]  /*4230*/  FFMA R162, R150, R127, R162 ;  /* 0x0000007f96a27223 */ /* 0x000fe200000000a2 */
[-C--:B------:R-:W-:Y:S01]  /*4240*/  FFMA R243, R6, R244.reuse, R243 ;  /* 0x000000f406f37223 */ /* 0x080fe200000000f3 */
[-C--:B------:R-:W-:Y:S01]  /*4250*/  FFMA R246, R147, R244.reuse, R246 ;  /* 0x000000f493f67223 */ /* 0x080fe200000000f6 */
[-C--:B------:R-:W-:Y:S01]  /*4260*/  FFMA R245, R109, R244.reuse, R144 ;  /* 0x000000f46df57223 */ /* 0x080fe20000000090 */
[----:B------:R-:W-:Y:S01]  /*4270*/  FFMA R244, R110, R244, R145 ;  /* 0x000000f46ef47223 */ /* 0x000fe20000000091 */
[----:B------:R-:W-:Y:S01]  /*4280*/  FFMA R160, R152, R129, R160 ;  /* 0x0000008198a07223 */ /* 0x000fe200000000a0 */
[C---:B------:R-:W-:Y:S01]  /*4290*/  FFMA R239, R6.reuse, R242, R239 ;  /* 0x000000f206ef7223 */ /* 0x040fe200000000ef */
[----:B------:R-:W-:Y:S01]  /*42a0*/  FFMA R145, R6, R111, R153 ;  /* 0x0000006f06917223 */ /* 0x000fe20000000099 */
[C---:B------:R-:W-:Y:S01]  /*42b0*/  FFMA R7, R152.reuse, R128, R7 ;  /* 0x0000008098077223 */ /* 0x040fe20000000007 */
[C---:B------:R-:W-:Y:S01]  /*42c0*/  FFMA R149, R152.reuse, R130, R149 ;  /* 0x0000008298957223 */ /* 0x040fe20000000095 */
[----:B------:R-:W-:Y:S01]  /*42d0*/  FFMA R162, R152, R131, R162 ;  /* 0x0000008398a27223 */ /* 0x000fe200000000a2 */
[----:B------:R-:W-:Y:S01]  /*42e0*/  LDS R6, [R14+0xa4] ;  /* 0x0000a4000e067984 */ /* 0x000fe20000000800 */
[----:B------:R-:W-:-:S03]  /*42f0*/  FFMA R160, R154, R133, R160 ;  /* 0x000000859aa07223 */ /* 0x000fc600000000a0 */
[----:B------:R-:W2:Y:S01]  /*4300*/  LDS R148, [R238+0x2224] ;  /* 0x00222400ee947984 */ /* 0x000ea20000000800 */
[C---:B------:R-:W-:Y:S01]  /*4310*/  FFMA R7, R154.reuse, R132, R7 ;  /* 0x000000849a077223 */ /* 0x040fe20000000007 */
[C---:B------:R-:W-:Y:S01]  /*4320*/  FFMA R149, R154.reuse, R134, R149 ;  /* 0x000000869a957223 */ /* 0x040fe20000000095 */
[----:B------:R-:W-:Y:S01]  /*4330*/  FFMA R162, R154, R135, R162 ;  /* 0x000000879aa27223 */ /* 0x000fe200000000a2 */
[----:B------:R-:W-:Y:S01]  /*4340*/  LDS R8, [R14+0xa8] ;  /* 0x0000a8000e087984 */ /* 0x000fe20000000800 */
[----:B------:R-:W-:-:S03]  /*4350*/  FFMA R160, R156, R137, R160 ;  /* 0x000000899ca07223 */ /* 0x000fc600000000a0 */
[----:B------:R-:W3:Y:S01]  /*4360*/  LDS R152, [R238+0x2228] ;  /* 0x00222800ee987984 */ /* 0x000ee20000000800 */
[C---:B------:R-:W-:Y:S01]  /*4370*/  FFMA R7, R156.reuse, R136, R7 ;  /* 0x000000889c077223 */ /* 0x040fe20000000007 */
[C---:B------:R-:W-:Y:S01]  /*4380*/  FFMA R149, R156.reuse, R138, R149 ;  /* 0x0000008a9c957223 */ /* 0x040fe20000000095 */
[----:B------:R-:W-:Y:S01]  /*4390*/  FFMA R162, R156, R139, R162 ;  /* 0x0000008b9ca27223 */ /* 0x000fe200000000a2 */
[----:B------:R-:W-:Y:S01]  /*43a0*/  LDS R186, [R14+0xac] ;  /* 0x0000ac000eba7984 */ /* 0x000fe20000000800 */
[----:B------:R-:W-:-:S03]  /*43b0*/  FFMA R202, R158, R141, R160 ;  /* 0x0000008d9eca7223 */ /* 0x000fc600000000a0 */
[----:B------:R-:W4:Y:S01]  /*43c0*/  LDS R156, [R238+0x222c] ;  /* 0x00222c00ee9c7984 */ /* 0x000f220000000800 */
[C---:B------:R-:W-:Y:S01]  /*43d0*/  FFMA R240, R147.reuse, R242, R240 ;  /* 0x000000f293f07223 */ /* 0x040fe200000000f0 */
[----:B------:R-:W-:Y:S01]  /*43e0*/  FFMA R144, R147, R111, R166 ;  /* 0x0000006f93907223 */ /* 0x000fe200000000a6 */
        /* <DEDUP_REMOVED lines=14> */
[----:B------:R-:W5:Y:S01]  /*44d0*/  LDS R168, [R238+0x2238] ;  /* 0x00223800eea87984 */ /* 0x000f620000000800 */
[----:B0-----:R-:W-:-:S03]  /*44e0*/  FFMA R7, R158, R140, R7 ;  /* 0x0000008c9e077223 */ /* 0x001fc60000000007 */
[----:B------:R-:W0:Y:S01]  /*44f0*/  LDS R154, [R238+0xac] ;  /* 0x0000ac00ee9a7984 */ /* 0x000e220000000800 */
[----:B-1----:R-:W-:-:S03]  /*4500*/  FFMA R204, R158, R143, R162 ;  /* 0x0000008f9ecc7223 */ /* 0x002fc600000000a2 */
[----:B------:R-:W1:Y:S04]  /*4510*/  LDS R155, [R238+0x116c] ;  /* 0x00116c00ee9b7984 */ /* 0x000e680000000800 */
[----:B------:R-:W1:Y:S04]  /*4520*/  LDS R157, [R238+0x32ec] ;  /* 0x0032ec00ee9d7984 */ /* 0x000e680000000800 */
[----:B------:R-:W-:Y:S04]  /*4530*/  LDS R194, [R14+0xbc] ;  /* 0x0000bc000ec27984 */ /* 0x000fe80000000800 */
[----:B------:R-:W1:Y:S04]  /*4540*/  LDS R172, [R238+0x223c] ;  /* 0x00223c00eeac7984 */ /* 0x000e680000000800 */
[----:B------:R-:W1:Y:S04]  /*4550*/  LDS R158, [R238+0xb0] ;  /* 0x0000b000ee9e7984 */ /* 0x000e680000000800 */
        /* <DEDUP_REMOVED lines=11> */
[----:B------:R-:W1:Y:S01]  /*4610*/  LDS R169, [R238+0x32f8] ;  /* 0x0032f800eea97984 */ /* 0x000e620000000800 */
[----:B--2---:R-:W-:-:S03]  /*4620*/  FFMA R5, R6, R148, R5 ;  /* 0x0000009406057223 */ /* 0x004fc60000000005 */
[----:B------:R-:W2:Y:S04]  /*4630*/  LDS R170, [R238+0xbc] ;  /* 0x0000bc00eeaa7984 */ /* 0x000ea80000000800 */
[----:B------:R-:W2:Y:S04]  /*4640*/  LDS R171, [R238+0x117c] ;  /* 0x00117c00eeab7984 */ /* 0x000ea80000000800 */
[----:B------:R-:W2:Y:S04]  /*4650*/  LDS R173, [R238+0x32fc] ;  /* 0x0032fc00eead7984 */ /* 0x000ea80000000800 */
[----:B------:R-:W-:Y:S04]  /*4660*/  LDS R200, [R14+0xc8] ;  /* 0x0000c8000ec87984 */ /* 0x000fe80000000800 */
[----:B------:R-:W2:Y:S01]  /*4670*/  LDS R184, [R238+0x2248] ;  /* 0x00224800eeb87984 */ /* 0x000ea20000000800 */
[----:B---3--:R-:W-:-:S03]  /*4680*/  FFMA R5, R8, R152, R5 ;  /* 0x0000009808057223 */ /* 0x008fc60000000005 */
[----:B------:R-:W3:Y:S04]  /*4690*/  LDS R174, [R238+0xc0] ;  /* 0x0000c000eeae7984 */ /* 0x000ee80000000800 */
[----:B------:R-:W3:Y:S04]  /*46a0*/  LDS R175, [R238+0x1180] ;  /* 0x00118000eeaf7984 */ /* 0x000ee80000000800 */
[----:B------:R-:W3:Y:S01]  /*46b0*/  LDS R177, [R238+0x3300] ;  /* 0x00330000eeb17984 */ /* 0x000ee20000000800 */
[----:B----4-:R-:W-:-:S03]  /*46c0*/  FFMA R5, R186, R156, R5 ;  /* 0x0000009cba057223 */ /* 0x010fc60000000005 */
[----:B------:R-:W4:Y:S04]  /*46d0*/  LDS R178, [R238+0xc4] ;  /* 0x0000c400eeb27984 */ /* 0x000f280000000800 */
[----:B------:R-:W4:Y:S04]  /*46e0*/  LDS R179, [R238+0x1184] ;  /* 0x00118400eeb37984 */ /* 0x000f280000000800 */
[----:B------:R-:W4:Y:S01]  /*46f0*/  LDS R181, [R238+0x3304] ;  /* 0x00330400eeb57984 */ /* 0x000f220000000800 */
[----:B-----5:R-:W-:-:S03]  /*4700*/  FFMA R5, R188, R160, R5 ;  /* 0x000000a0bc057223 */ /* 0x020fc60000000005 */
[----:B------:R-:W5:Y:S04]  /*4710*/  LDS R182, [R238+0xc8] ;  /* 0x0000c800eeb67984 */ /* 0x000f680000000800 */
[----:B------:R-:W5:Y:S04]  /*4720*/  LDS R183, [R238+0x1188] ;  /* 0x00118800eeb77984 */ /* 0x000f680000000800 */
[----:B------:R-:W5:Y:S01]  /*4730*/  LDS R185, [R238+0x3308] ;  /* 0x00330800eeb97984 */ /* 0x000f620000000800 */
[C---:B------:R-:W-:Y:S01]  /*4740*/  FFMA R7, R6.reuse, R146, R7 ;  /* 0x0000009206077223 */ /* 0x040fe20000000007 */
[C---:B------:R-:W-:Y:S01]  /*4750*/  FFMA R202, R6.reuse, R147, R202 ;  /* 0x0000009306ca7223 */ /* 0x040fe200000000ca */
[----:B------:R-:W-:Y:S01]  /*4760*/  FFMA R204, R6, R149, R204 ;  /* 0x0000009506cc7223 */ /* 0x000fe200000000cc */
[----:B------:R-:W-:Y:S01]  /*4770*/  FFMA R5, R190, R164, R5 ;  /* 0x000000a4be057223 */ /* 0x000fe20000000005 */
[C---:B------:R-:W-:Y:S01]  /*4780*/  FFMA R7, R8.reuse, R150, R7 ;  /* 0x0000009608077223 */ /* 0x040fe20000000007 */
[C---:B------:R-:W-:Y:S01]  /*4790*/  FFMA R202, R8.reuse, R151, R202 ;  /* 0x0000009708ca7223 */ /* 0x040fe200000000ca */
[----:B------:R-:W-:Y:S01]  /*47a0*/  FFMA R204, R8, R153, R204 ;  /* 0x0000009908cc7223 */ /* 0x000fe200000000cc */
[----:B------:R-:W-:Y:S01]  /*47b0*/  FFMA R5, R192, R168, R5 ;  /* 0x000000a8c0057223 */ /* 0x000fe20000000005 */
[C---:B0-----:R-:W-:Y:S01]  /*47c0*/  FFMA R7, R186.reuse, R154, R7 ;  /* 0x0000009aba077223 */ /* 0x041fe20000000007 */
[C---:B-1----:R-:W-:Y:S01]  /*47d0*/  FFMA R202, R186.reuse, R155, R202 ;  /* 0x0000009bbaca7223 */ /* 0x042fe200000000ca */
        /* <DEDUP_REMOVED lines=13> */
[----:B------:R-:W-:Y:S01]  /*48b0*/  LDS R218, [R14+0xcc] ;  /* 0x0000cc000eda7984 */ /* 0x000fe20000000800 */
[----:B--2---:R-:W-:-:S03]  /*48c0*/  FFMA R7, R194, R170, R7 ;  /* 0x000000aac2077223 */ /* 0x004fc60000000007 */
[----:B------:R-:W0:Y:S01]  /*48d0*/  LDS R186, [R238+0xcc] ;  /* 0x0000cc00eeba7984 */ /* 0x000e220000000800 */
[C---:B------:R-:W-:Y:S01]  /*48e0*/  FFMA R202, R194.reuse, R171, R202 ;  /* 0x000000abc2ca7223 */ /* 0x040fe200000000ca */
[----:B------:R-:W-:Y:S02]  /*48f0*/  FFMA R204, R194, R173, R204 ;  /* 0x000000adc2cc7223 */ /* 0x000fe400000000cc */
[----:B------:R-:W1:Y:S01]  /*4900*/  LDS R189, [R238+0x330c] ;  /* 0x00330c00eebd7984 */ /* 0x000e620000000800 */
[----:B------:R-:W-:-:S03]  /*4910*/  FFMA R219, R200, R184, R187 ;  /* 0x000000b8c8db7223 */ /* 0x000fc600000000bb */
[----:B------:R-:W2:Y:S01]  /*4920*/  LDS R188, [R238+0x224c] ;  /* 0x00224c00eebc7984 */ /* 0x000ea20000000800 */
[----:B---3--:R-:W-:-:S03]  /*4930*/  FFMA R7, R196, R174, R7 ;  /* 0x000000aec4077223 */ /* 0x008fc60000000007 */
[----:B------:R-:W3:Y:S01]  /*4940*/  LDS R187, [R238+0x118c] ;  /* 0x00118c00eebb7984 */ /* 0x000ee20000000800 */
[----:B------:R-:W-:-:S03]  /*4950*/  FFMA R202, R196, R175, R202 ;  /* 0x000000afc4ca7223 */ /* 0x000fc600000000ca */
[----:B------:R-:W-:Y:S01]  /*4960*/  LDS R220, [R14+0xd0] ;  /* 0x0000d0000edc7984 */ /* 0x000fe20000000800 */
[----:B------:R-:W-:-:S03]  /*4970*/  FFMA R204, R196, R177, R204 ;  /* 0x000000b1c4cc7223 */ /* 0x000fc600000000cc */
[----:B------:R-:W3:Y:S04]  /*4980*/  LDS R190, [R238+0xd0] ;  /* 0x0000d000eebe7984 */ /* 0x000ee80000000800 */
[----:B------:R-:W3:Y:S01]  /*4990*/  LDS R193, [R238+0x3310] ;  /* 0x00331000eec17984 */ /* 0x000ee20000000800 */
[----:B----4-:R-:W-:-:S03]  /*49a0*/  FFMA R7, R198, R178, R7 ;  /* 0x000000b2c6077223 */ /* 0x010fc60000000007 */
[----:B------:R-:W-:Y:S01]  /*49b0*/  LDS R191, [R238+0x1190] ;  /* 0x00119000eebf7984 */ /* 0x000fe20000000800 */
[----:B------:R-:W-:-:S03]  /*49c0*/  FFMA R202, R198, R179, R202 ;  /* 0x000000b3c6ca7223 */ /* 0x000fc600000000ca */
[----:B------:R-:W4:Y:S01]  /*49d0*/  LDS R192, [R238+0x2250] ;  /* 0x00225000eec07984 */ /* 0x000f220000000800 */
[----:B------:R-:W-:-:S03]  /*49e0*/  FFMA R204, R198, R181, R204 ;  /* 0x000000b5c6cc7223 */ /* 0x000fc600000000cc */
[----:B------:R-:W-:Y:S04]  /*49f0*/  LDS R224, [R14+0xd4] ;  /* 0x0000d4000ee07984 */ /* 0x000fe80000000800 */
[----:B------:R-:W4:Y:S04]  /*4a00*/  LDS R194, [R238+0xd4] ;  /* 0x0000d400eec27984 */ /* 0x000f280000000800 */
[----:B------:R-:W4:Y:S01]  /*4a10*/  LDS R197, [R238+0x3314] ;  /* 0x00331400eec57984 */ /* 0x000f220000000800 */
[----:B-----5:R-:W-:-:S03]  /*4a20*/  FFMA R5, R200, R182, R7 ;  /* 0x000000b6c8057223 */ /* 0x020fc60000000007 */
[----:B------:R-:W5:Y:S01]  /*4a30*/  LDS R195, [R238+0x1194] ;  /* 0x00119400eec37984 */ /* 0x000f620000000800 */
[----:B------:R-:W-:-:S03]  /*4a40*/  FFMA R226, R200, R183, R202 ;  /* 0x000000b7c8e27223 */ /* 0x000fc600000000ca */
        /* <DEDUP_REMOVED lines=21> */
[----:B------:R-:W-:Y:S04]  /*4ba0*/  LDS R6, [R14+0xe8] ;  /* 0x0000e8000e067984 */ /* 0x000fe80000000800 */
[----:B------:R-:W5:Y:S04]  /*4bb0*/  LDS R217, [R238+0x3328] ;  /* 0x00332800eed97984 */ /* 0x000f680000000800 */
[----:B------:R-:W5:Y:S04]  /*4bc0*/  LDS R212, [R238+0x2264] ;  /* 0x00226400eed47984 */ /* 0x000f680000000800 */
[----:B------:R-:W5:Y:S04]  /*4bd0*/  LDS R214, [R238+0xe8] ;  /* 0x0000e800eed67984 */ /* 0x000f680000000800 */
[----:B------:R-:W5:Y:S01]  /*4be0*/  LDS R215, [R238+0x11a8] ;  /* 0x0011a800eed77984 */ /* 0x000f620000000800 */
[C---:B0-----:R-:W-:Y:S01]  /*4bf0*/  FFMA R5, R218.reuse, R186, R5 ;  /* 0x000000bada057223 */ /* 0x041fe20000000005 */
[----:B-1----:R-:W-:-:S02]  /*4c00*/  FFMA R228, R218, R189, R228 ;  /* 0x000000bddae47223 */ /* 0x002fc400000000e4 */
[----:B------:R-:W0:Y:S01]  /*4c10*/  LDS R216, [R238+0x2268] ;  /* 0x00226800eed87984 */ /* 0x000e220000000800 */
[C---:B--2---:R-:W-:Y:S01]  /*4c20*/  FFMA R221, R218.reuse, R188, R219 ;  /* 0x000000bcdadd7223 */ /* 0x044fe200000000db */
[----:B---3--:R-:W-:Y:S01]  /*4c30*/  FFMA R226, R218, R187, R226 ;  /* 0x000000bbdae27223 */ /* 0x008fe200000000e2 */
[C---:B------:R-:W-:Y:S01]  /*4c40*/  FFMA R219, R220.reuse, R190, R5 ;  /* 0x000000bedcdb7223 */ /* 0x040fe20000000005 */
[C---:B------:R-:W-:Y:S01]  /*4c50*/  FFMA R230, R220.reuse, R193, R228 ;  /* 0x000000c1dce67223 */ /* 0x040fe200000000e4 */
[C---:B----4-:R-:W-:Y:S01]  /*4c60*/  FFMA R227, R220.reuse, R192, R221 ;  /* 0x000000c0dce37223 */ /* 0x050fe200000000dd */
[----:B------:R-:W-:Y:S01]  /*4c70*/  FFMA R225, R220, R191, R226 ;  /* 0x000000bfdce17223 */ /* 0x000fe200000000e2 */
[C---:B------:R-:W-:Y:S01]  /*4c80*/  FFMA R226, R224.reuse, R194, R219 ;  /* 0x000000c2e0e27223 */ /* 0x040fe200000000db */
[C---:B------:R-:W-:Y:S01]  /*4c90*/  FFMA R230, R224.reuse, R197, R230 ;  /* 0x000000c5e0e67223 */ /* 0x040fe200000000e6 */
[----:B------:R-:W-:Y:S01]  /*4ca0*/  LDS R5, [R14+0xec] ;  /* 0x0000ec000e057984 */ /* 0x000fe20000000800 */
[C---:B-----5:R-:W-:Y:S01]  /*4cb0*/  FFMA R228, R224.reuse, R195, R225 ;  /* 0x000000c3e0e47223 */ /* 0x060fe200000000e1 */
[----:B------:R-:W-:-:S02]  /*4cc0*/  FFMA R227, R224, R196, R227 ;  /* 0x000000c4e0e37223 */ /* 0x000fc400000000e3 */
[----:B------:R-:W1:Y:S01]  /*4cd0*/  LDS R218, [R238+0xec] ;  /* 0x0000ec00eeda7984 */ /* 0x000e620000000800 */
[----:B------:R-:W-:-:S03]  /*4ce0*/  FFMA R230, R223, R201, R230 ;  /* 0x000000c9dfe67223 */ /* 0x000fc600000000e6 */
[----:B------:R-:W2:Y:S04]  /*4cf0*/  LDS R219, [R238+0x11ac] ;  /* 0x0011ac00eedb7984 */ /* 0x000ea80000000800 */
[----:B------:R-:W3:Y:S04]  /*4d00*/  LDS R220, [R238+0x226c] ;  /* 0x00226c00eedc7984 */ /* 0x000ee80000000800 */
[----:B------:R-:W4:Y:S01]  /*4d10*/  LDS R221, [R238+0x332c] ;  /* 0x00332c00eedd7984 */ /* 0x000f220000000800 */
[C---:B------:R-:W-:Y:S01]  /*4d20*/  FFMA R225, R223.reuse, R198, R226 ;  /* 0x000000c6dfe17223 */ /* 0x040fe200000000e2 */
[C---:B------:R-:W-:Y:S01]  /*4d30*/  FFMA R228, R223.reuse, R199, R228 ;  /* 0x000000c7dfe47223 */ /* 0x040fe200000000e4 */
[----:B------:R-:W-:Y:S01]  /*4d40*/  FFMA R227, R223, R200, R227 ;  /* 0x000000c8dfe37223 */ /* 0x000fe200000000e3 */
        /* <DEDUP_REMOVED lines=10> */
[----:B------:R-:W-:Y:S01]  /*4df0*/  FFMA R228, R7, R211, R228 ;  /* 0x000000d307e47223 */ /* 0x000fe200000000e4 */
[----:B------:R-:W-:Y:S01]  /*4e00*/  LDS R224, [R238+0x2270] ;  /* 0x00227000eee07984 */ /* 0x000fe20000000800 */
[----:B------:R-:W-:-:S03]  /*4e10*/  FFMA R250, R6, R217, R8 ;  /* 0x000000d906fa7223 */ /* 0x000fc60000000008 */
[----:B------:R-:W5:Y:S01]  /*4e20*/  LDS R8, [R14+0xf0] ;  /* 0x0000f0000e087984 */ /* 0x000f620000000800 */
[----:B------:R-:W-:Y:S01]  /*4e30*/  FFMA R227, R7, R212, R227 ;  /* 0x000000d407e37223 */ /* 0x000fe200000000e3 */
[C---:B------:R-:W-:Y:S01]  /*4e40*/  FFMA R230, R6.reuse, R214, R223 ;  /* 0x000000d606e67223 */ /* 0x040fe200000000df */
[C---:B------:R-:W-:Y:S01]  /*4e50*/  FFMA R248, R6.reuse, R215, R228 ;  /* 0x000000d706f87223 */ /* 0x040fe200000000e4 */
[----:B------:R-:W5:Y:S04]  /*4e60*/  LDS R222, [R238+0xf0] ;  /* 0x0000f000eede7984 */ /* 0x000f680000000800 */
[----:B------:R-:W5:Y:S01]  /*4e70*/  LDS R223, [R238+0x11b0] ;  /* 0x0011b000eedf7984 */ /* 0x000f620000000800 */
[----:B0-----:R-:W-:-:S03]  /*4e80*/  FFMA R247, R6, R216, R227 ;  /* 0x000000d806f77223 */ /* 0x001fc600000000e3 */
[----:B------:R-:W-:Y:S04]  /*4e90*/  LDS R7, [R14+0xf4] ;  /* 0x0000f4000e077984 */ /* 0x000fe80000000800 */
[----:B------:R-:W0:Y:S04]  /*4ea0*/  LDS R228, [R238+0x2274] ;  /* 0x00227400eee47984 */ /* 0x000e280000000800 */
[----:B------:R-:W0:Y:S04]  /*4eb0*/  LDS R225, [R238+0x3330] ;  /* 0x00333000eee17984 */ /* 0x000e280000000800 */
[----:B------:R-:W0:Y:S01]  /*4ec0*/  LDS R227, [R238+0x11b4] ;  /* 0x0011b400eee37984 */ /* 0x000e220000000800 */
[----:B-1----:R-:W-:-:S03]  /*4ed0*/  FFMA R249, R5, R218, R230 ;  /* 0x000000da05f97223 */ /* 0x002fc600000000e6 */
[----:B------:R-:W1:Y:S01]  /*4ee0*/  LDS R226, [R238+0xf4] ;  /* 0x0000f400eee27984 */ /* 0x000e620000000800 */
[C---:B--2---:R-:W-:Y:S01]  /*4ef0*/  FFMA R248, R5.reuse, R219, R248 ;  /* 0x000000db05f87223 */ /* 0x044fe200000000f8 */
[C---:B---3--:R-:W-:Y:S01]  /*4f00*/  FFMA R247, R5.reuse, R220, R247 ;  /* 0x000000dc05f77223 */ /* 0x048fe200000000f7 */
[----:B----4-:R-:W-:Y:S01]  /*4f10*/  FFMA R250, R5, R221, R250 ;  /* 0x000000dd05fa7223 */ /* 0x010fe200000000fa */
[----:B------:R-:W2:Y:S04]  /*4f20*/  LDS R229, [R238+0x3334] ;  /* 0x00333400eee57984 */ /* 0x000ea80000000800 */
[----:B------:R-:W-:Y:S04]  /*4f30*/  LDS R5, [R14+0xf8] ;  /* 0x0000f8000e057984 */ /* 0x000fe80000000800 */
[----:B------:R-:W3:Y:S04]  /*4f40*/  LDS R230, [R238+0xf8] ;  /* 0x0000f800eee67984 */ /* 0x000ee80000000800 */
[----:B------:R-:W4:Y:S04]  /*4f50*/  LDS R231, [R238+0x11b8] ;  /* 0x0011b800eee77984 */ /* 0x000f280000000800 */
[----:B------:R-:W4:Y:S04]  /*4f60*/  LDS R232, [R238+0x2278] ;  /* 0x00227800eee87984 */ /* 0x000f280000000800 */
[----:B------:R-:W-:Y:S04]  /*4f70*/  LDS R6, [R14+0xfc] ;  /* 0x0000fc000e067984 */ /* 0x000fe80000000800 */
[----:B------:R-:W4:Y:S04]  /*4f80*/  LDS R234, [R238+0xfc] ;  /* 0x0000fc00eeea7984 */ /* 0x000f280000000800 */
[----:B------:R-:W4:Y:S01]  /*4f90*/  LDS R235, [R238+0x11bc] ;  /* 0x0011bc00eeeb7984 */ /* 0x000f220000000800 */
[C---:B-----5:R-:W-:Y:S01]  /*4fa0*/  FFMA R247, R8.reuse, R224, R247 ;  /* 0x000000e008f77223 */ /* 0x060fe200000000f7 */
[C---:B------:R-:W-:Y:S01]  /*4fb0*/  FFMA R252, R8.reuse, R222, R249 ;  /* 0x000000de08fc7223 */ /* 0x040fe200000000f9 */
[C---:B------:R-:W-:Y:S01]  /*4fc0*/  FFMA R248, R8.reuse, R223, R248 ;  /* 0x000000df08f87223 */ /* 0x040fe200000000f8 */
[----:B------:R-:W-:Y:S01]  /*4fd0*/  LDS R233, [R238+0x3338] ;  /* 0x00333800eee97984 */ /* 0x000fe20000000800 */
[----:B0-----:R-:W-:Y:S01]  /*4fe0*/  FFMA R249, R7, R228, R247 ;  /* 0x000000e407f97223 */ /* 0x001fe200000000f7 */
[----:B------:R-:W-:-:S02]  /*4ff0*/  FFMA R251, R8, R225, R250 ;  /* 0x000000e108fb7223 */ /* 0x000fc400000000fa */
[----:B------:R-:W0:Y:S01]  /*5000*/  LDS R247, [R14+0x1144] ;  /* 0x001144000ef77984 */ /* 0x000e220000000800 */
[----:B------:R-:W-:-:S03]  /*5010*/  FFMA R8, R7, R227, R248 ;  /* 0x000000e307087223 */ /* 0x000fc600000000f8 */
[----:B------:R-:W5:Y:S01]  /*5020*/  LDS R248, [R14+0x1148] ;  /* 0x001148000ef87984 */ /* 0x000f620000000800 */
[C---:B-1----:R-:W-:Y:S01]  /*5030*/  FFMA R250, R7.reuse, R226, R252 ;  /* 0x000000e207fa7223 */ /* 0x042fe200000000fc */
[----:B--2---:R-:W-:Y:S02]  /*5040*/  FFMA R252, R7, R229, R251 ;  /* 0x000000e507fc7223 */ /* 0x004fe400000000fb */
[----:B------:R-:W-:Y:S04]  /*5050*/  LDS R236, [R238+0x333c] ;  /* 0x00333c00eeec7984 */ /* 0x000fe80000000800 */
[----:B------:R4:W-:Y:S01]  /*5060*/  LDS R237, [R238+0x227c] ;  /* 0x00227c00eeed7984 */ /* 0x0009e20000000800 */
[C---:B---3--:R-:W-:Y:S01]  /*5070*/  FFMA R7, R5.reuse, R230, R250 ;  /* 0x000000e605077223 */ /* 0x048fe200000000fa */
[C---:B----4-:R-:W-:Y:S01]  /*5080*/  FFMA R238, R5.reuse, R231, R8 ;  /* 0x000000e705ee7223 */ /* 0x050fe20000000008 */
[----:B------:R-:W-:-:S02]  /*5090*/  FFMA R250, R5, R232, R249 ;  /* 0x000000e805fa7223 */ /* 0x000fc400000000f9 */
[----:B------:R-:W1:Y:S01]  /*50a0*/  LDS R249, [R14+0x114c] ;  /* 0x00114c000ef97984 */ /* 0x000e620000000800 */
[C---:B------:R-:W-:Y:S01]  /*50b0*/  FFMA R8, R6.reuse, R234, R7 ;  /* 0x000000ea06087223 */ /* 0x040fe20000000007 */
[----:B------:R-:W-:Y:S02]  /*50c0*/  FFMA R7, R6, R235, R238 ;  /* 0x000000eb06077223 */ /* 0x000fe400000000ee */
[----:B------:R-:W2:Y:S01]  /*50d0*/  LDS R238, [R14+0x1150] ;  /* 0x001150000eee7984 */ /* 0x000ea20000000800 */
[-C--:B0-----:R-:W-:Y:S01]  /*50e0*/  FFMA R243, R112, R247.reuse, R243 ;  /* 0x000000f770f37223 */ /* 0x081fe200000000f3 */
[-C--:B------:R-:W-:Y:S01]  /*50f0*/  FFMA R246, R113, R247.reuse, R246 ;  /* 0x000000f771f67223 */ /* 0x080fe200000000f6 */
[-C--:B------:R-:W-:Y:S01]  /*5100*/  FFMA R245, R114, R247.reuse, R245 ;  /* 0x000000f772f57223 */ /* 0x080fe200000000f5 */
[----:B------:R-:W-:Y:S01]  /*5110*/  FFMA R244, R115, R247, R244 ;  /* 0x000000f773f47223 */ /* 0x000fe200000000f4 */
[-C--:B-----5:R-:W-:Y:S01]  /*5120*/  FFMA R247, R116, R248.reuse, R243 ;  /* 0x000000f874f77223 */ /* 0x0a0fe200000000f3 */
[-C--:B------:R-:W-:Y:S01]  /*5130*/  FFMA R246, R117, R248.reuse, R246 ;  /* 0x000000f875f67223 */ /* 0x080fe200000000f6 */
[-C--:B------:R-:W-:Y:S01]  /*5140*/  FFMA R245, R118, R248.reuse, R245 ;  /* 0x000000f876f57223 */ /* 0x080fe200000000f5 */
[----:B------:R-:W-:Y:S01]  /*5150*/  FFMA R248, R119, R248, R244 ;  /* 0x000000f877f87223 */ /* 0x000fe200000000f4 */
[----:B------:R-:W-:Y:S04]  /*5160*/  LDS R243, [R14+0x1158] ;  /* 0x001158000ef37984 */ /* 0x000fe80000000800 */
[----:B------:R-:W0:Y:S01]  /*5170*/  LDS R244, [R14+0x1154] ;  /* 0x001154000ef47984 */ /* 0x000e220000000800 */
[-C--:B-1----:R-:W-:Y:S01]  /*5180*/  FFMA R247, R120, R249.reuse, R247 ;  /* 0x000000f978f77223 */ /* 0x082fe200000000f7 */
[-C--:B------:R-:W-:Y:S01]  /*5190*/  FFMA R245, R122, R249.reuse, R245 ;  /* 0x000000f97af57223 */ /* 0x080fe200000000f5 */
[-C--:B------:R-:W-:Y:S01]  /*51a0*/  FFMA R246, R121, R249.reuse, R246 ;  /* 0x000000f979f67223 */ /* 0x080fe200000000f6 */
[----:B------:R-:W-:Y:S01]  /*51b0*/  FFMA R248, R123, R249, R248 ;  /* 0x000000f97bf87223 */ /* 0x000fe200000000f8 */
[-C--:B--2---:R-:W-:Y:S01]  /*51c0*/  FFMA R249, R124, R238.reuse, R247 ;  /* 0x000000ee7cf97223 */ /* 0x084fe200000000f7 */
[----:B------:R-:W-:-:S02]  /*51d0*/  FFMA R247, R126, R238, R245 ;  /* 0x000000ee7ef77223 */ /* 0x000fc400000000f5 */
[----:B------:R-:W1:Y:S01]  /*51e0*/  LDS R245, [R14+0x115c] ;  /* 0x00115c000ef57984 */ /* 0x000e620000000800 */
[-C--:B------:R-:W-:Y:S01]  /*51f0*/  FFMA R246, R125, R238.reuse, R246 ;  /* 0x000000ee7df67223 */ /* 0x080fe200000000f6 */
[----:B------:R-:W-:Y:S02]  /*5200*/  FFMA R248, R127, R238, R248 ;  /* 0x000000ee7ff87223 */ /* 0x000fe400000000f8 */
[----:B------:R-:W2:Y:S01]  /*5210*/  LDS R238, [R14+0x1160] ;  /* 0x001160000eee7984 */ /* 0x000ea20000000800 */
[----:B------:R-:W-:-:S04]  /*5220*/  FFMA R251, R5, R233, R252 ;  /* 0x000000e905fb7223 */ /* 0x000fc800000000fc */
[----:B------:R-:W-:Y:S01]  /*5230*/  FFMA R5, R6, R236, R251 ;  /* 0x000000ec06057223 */ /* 0x000fe200000000fb */
[-C--:B0-----:R-:W-:Y:S01]  /*5240*/  FFMA R249, R128, R244.reuse, R249 ;  /* 0x000000f480f97223 */ /* 0x081fe200000000f9 */
[-C--:B------:R-:W-:Y:S01]  /*5250*/  FFMA R246, R129, R244.reuse, R246 ;  /* 0x000000f481f67223 */ /* 0x080fe200000000f6 */
[-C--:B------:R-:W-:Y:S01]  /*5260*/  FFMA R251, R130, R244.reuse, R247 ;  /* 0x000000f482fb7223 */ /* 0x080fe200000000f7 */
[----:B------:R-:W-:Y:S02]  /*5270*/  FFMA R248, R131, R244, R248 ;  /* 0x000000f483f87223 */ /* 0x000fe400000000f8 */
[----:B------:R-:W0:Y:S01]  /*5280*/  LDS R244, [R14+0x1164] ;  /* 0x001164000ef47984 */ /* 0x000e220000000800 */
[-C--:B------:R-:W-:Y:S01]  /*5290*/  FFMA R247, R132, R243.reuse, R249 ;  /* 0x000000f384f77223 */ /* 0x080fe200000000f9 */
[-C--:B------:R-:W-:Y:S01]  /*52a0*/  FFMA R246, R133, R243.reuse, R246 ;  /* 0x000000f385f67223 */ /* 0x080fe200000000f6 */
[-C--:B------:R-:W-:Y:S01]  /*52b0*/  FFMA R249, R134, R243.reuse, R251 ;  /* 0x000000f386f97223 */ /* 0x080fe200000000fb */
[----:B------:R-:W-:-:S02]  /*52c0*/  FFMA R248, R135, R243, R248 ;  /* 0x000000f387f87223 */ /* 0x000fc400000000f8 */
[----:B------:R-:W3:Y:S01]  /*52d0*/  LDS R243, [R14+0x1168] ;  /* 0x001168000ef37984 */ /* 0x000ee20000000800 */
[-C--:B-1----:R-:W-:Y:S01]  /*52e0*/  FFMA R247, R136, R245.reuse, R247 ;  /* 0x000000f588f77223 */ /* 0x082fe200000000f7 */
[-C--:B------:R-:W-:Y:S01]  /*52f0*/  FFMA R246, R137, R245.reuse, R246 ;  /* 0x000000f589f67223 */ /* 0x080fe200000000f6 */
[-C--:B------:R-:W-:Y:S01]  /*5300*/  FFMA R249, R138, R245.reuse, R249 ;  /* 0x000000f58af97223 */ /* 0x080fe200000000f9 */
[----:B------:R-:W-:Y:S02]  /*5310*/  FFMA R248, R139, R245, R248 ;  /* 0x000000f58bf87223 */ /* 0x000fe400000000f8 */
[----:B------:R-:W1:Y:S01]  /*5320*/  LDS R245, [R14+0x116c] ;  /* 0x00116c000ef57984 */ /* 0x000e620000000800 */
[-C--:B--2---:R-:W-:Y:S01]  /*5330*/  FFMA R247, R140, R238.reuse, R247 ;  /* 0x000000ee8cf77223 */ /* 0x084fe200000000f7 */
[-C--:B------:R-:W-:Y:S01]  /*5340*/  FFMA R246, R141, R238.reuse, R246 ;  /* 0x000000ee8df67223 */ /* 0x080fe200000000f6 */
[-C--:B------:R-:W-:Y:S01]  /*5350*/  FFMA R249, R142, R238.reuse, R249 ;  /* 0x000000ee8ef97223 */ /* 0x080fe200000000f9 */
[----:B------:R-:W-:-:S02]  /*5360*/  FFMA R248, R143, R238, R248 ;  /* 0x000000ee8ff87223 */ /* 0x000fc400000000f8 */
[----:B------:R-:W2:Y:S01]  /*5370*/  LDS R238, [R14+0x1170] ;  /* 0x001170000eee7984 */ /* 0x000ea20000000800 */
[-C--:B0-----:R-:W-:Y:S01]  /*5380*/  FFMA R247, R146, R244.reuse, R247 ;  /* 0x000000f492f77223 */ /* 0x081fe200000000f7 */
[-C--:B------:R-:W-:Y:S01]  /*5390*/  FFMA R246, R147, R244.reuse, R246 ;  /* 0x000000f493f67223 */ /* 0x080fe200000000f6 */
[-C--:B------:R-:W-:Y:S01]  /*53a0*/  FFMA R251, R148, R244.reuse, R249 ;  /* 0x000000f494fb7223 */ /* 0x080fe200000000f9 */
[----:B------:R-:W-:Y:S02]  /*53b0*/  FFMA R248, R149, R244, R248 ;  /* 0x000000f495f87223 */ /* 0x000fe400000000f8 */
[----:B------:R-:W0:Y:S01]  /*53c0*/  LDS R244, [R14+0x1174] ;  /* 0x001174000ef47984 */ /* 0x000e220000000800 */
[-C--:B---3--:R-:W-:Y:S01]  /*53d0*/  FFMA R249, R150, R243.reuse, R247 ;  /* 0x000000f396f97223 */ /* 0x088fe200000000f7 */
        /* <DEDUP_REMOVED lines=87> */
[----:B------:R-:W-:Y:S01]  /*5950*/  FFMA R248, R221, R245, R248 ;  /* 0x000000f5ddf87223 */ /* 0x000fe200000000f8 */
[-C--:B--2---:R-:W-:Y:S01]  /*5960*/  FFMA R245, R224, R238.reuse, R247 ;  /* 0x000000eee0f57223 */ /* 0x084fe200000000f7 */
[-C--:B------:R-:W-:Y:S01]  /*5970*/  FFMA R249, R222, R238.reuse, R249 ;  /* 0x000000eedef97223 */ /* 0x080fe200000000f9 */
[----:B------:R-:W1:Y:S01]  /*5980*/  LDS R247, [R14+0x11bc] ;  /* 0x0011bc000ef77984 */ /* 0x000e620000000800 */
[-C--:B------:R-:W-:Y:S01]  /*5990*/  FFMA R246, R223, R238.reuse, R246 ;  /* 0x000000eedff67223 */ /* 0x080fe200000000f6 */
[----:B------:R-:W-:Y:S02]  /*59a0*/  FFMA R248, R225, R238, R248 ;  /* 0x000000eee1f87223 */ /* 0x000fe400000000f8 */
[----:B------:R-:W2:Y:S01]  /*59b0*/  LDS R238, [R14+0x2204] ;  /* 0x002204000eee7984 */ /* 0x000ea20000000800 */
[----:B------:R-:W-:Y:S01]  /*59c0*/  FFMA R6, R6, R237, R250 ;  /* 0x000000ed06067223 */ /* 0x000fe200000000fa */
[-C--:B0-----:R-:W-:Y:S01]  /*59d0*/  FFMA R246, R227, R244.reuse, R246 ;  /* 0x000000f4e3f67223 */ /* 0x081fe200000000f6 */
[-C--:B------:R-:W-:Y:S01]  /*59e0*/  FFMA R249, R226, R244.reuse, R249 ;  /* 0x000000f4e2f97223 */ /* 0x080fe200000000f9 */
[-C--:B------:R-:W-:Y:S01]  /*59f0*/  FFMA R248, R229, R244.reuse, R248 ;  /* 0x000000f4e5f87223 */ /* 0x080fe200000000f8 */
[----:B------:R-:W-:Y:S01]  /*5a00*/  FFMA R251, R228, R244, R245 ;  /* 0x000000f4e4fb7223 */ /* 0x000fe200000000f5 */
[----:B---3--:R-:W-:-:S02]  /*5a10*/  FFMA R250, R231, R243, R246 ;  /* 0x000000f3e7fa7223 */ /* 0x008fc400000000f6 */
[----:B------:R-:W0:Y:S01]  /*5a20*/  LDS R246, [R14+0x2208] ;  /* 0x002208000ef67984 */ /* 0x000e220000000800 */
[-C--:B------:R-:W-:Y:S01]  /*5a30*/  FFMA R245, R230, R243.reuse, R249 ;  /* 0x000000f3e6f57223 */ /* 0x080fe200000000f9 */
[-C--:B------:R-:W-:Y:S01]  /*5a40*/  FFMA R249, R233, R243.reuse, R248 ;  /* 0x000000f3e9f97223 */ /* 0x080fe200000000f8 */
[----:B------:R-:W-:Y:S01]  /*5a50*/  FFMA R244, R232, R243, R251 ;  /* 0x000000f3e8f47223 */ /* 0x000fe200000000fb */
[----:B------:R-:W3:Y:S01]  /*5a60*/  LDS R248, [R14+0x220c] ;  /* 0x00220c000ef87984 */ /* 0x000ee20000000800 */
[-C--:B-1----:R-:W-:Y:S01]  /*5a70*/  FFMA R245, R234, R247.reuse, R245 ;  /* 0x000000f7eaf57223 */ /* 0x082fe200000000f5 */
[-C--:B------:R-:W-:Y:S01]  /*5a80*/  FFMA R243, R235, R247.reuse, R250 ;  /* 0x000000f7ebf37223 */ /* 0x080fe200000000fa */
[-C--:B------:R-:W-:Y:S01]  /*5a90*/  FFMA R244, R237, R247.reuse, R244 ;  /* 0x000000f7edf47223 */ /* 0x080fe200000000f4 */
[----:B------:R-:W-:Y:S01]  /*5aa0*/  FFMA R247, R236, R247, R249 ;  /* 0x000000f7ecf77223 */ /* 0x000fe200000000f9 */
[-C--:B--2---:R-:W-:Y:S02]  /*5ab0*/  FFMA R249, R112, R238.reuse, R239 ;  /* 0x000000ee70f97223 */ /* 0x084fe400000000ef */
[----:B------:R-:W1:Y:S01]  /*5ac0*/  LDS R239, [R14+0x2210] ;  /* 0x002210000eef7984 */ /* 0x000e620000000800 */
[-C--:B------:R-:W-:Y:S01]  /*5ad0*/  FFMA R240, R113, R238.reuse, R240 ;  /* 0x000000ee71f07223 */ /* 0x080fe200000000f0 */
[-C--:B------:R-:W-:Y:S01]  /*5ae0*/  FFMA R241, R114, R238.reuse, R241 ;  /* 0x000000ee72f17223 */ /* 0x080fe200000000f1 */
[----:B------:R-:W-:-:S02]  /*5af0*/  FFMA R242, R115, R238, R242 ;  /* 0x000000ee73f27223 */ /* 0x000fc400000000f2 */
[----:B------:R-:W2:Y:S01]  /*5b00*/  LDS R238, [R14+0x2214] ;  /* 0x002214000eee7984 */ /* 0x000ea20000000800 */
[-C--:B0-----:R-:W-:Y:S01]  /*5b10*/  FFMA R241, R118, R246.reuse, R241 ;  /* 0x000000f676f17223 */ /* 0x081fe200000000f1 */
[-C--:B------:R-:W-:Y:S01]  /*5b20*/  FFMA R240, R117, R246.reuse, R240 ;  /* 0x000000f675f07223 */ /* 0x080fe200000000f0 */
[-C--:B------:R-:W-:Y:S01]  /*5b30*/  FFMA R249, R116, R246.reuse, R249 ;  /* 0x000000f674f97223 */ /* 0x080fe200000000f9 */
[----:B------:R-:W-:Y:S01]  /*5b40*/  FFMA R246, R119, R246, R242 ;  /* 0x000000f677f67223 */ /* 0x000fe200000000f2 */
[-C--:B---3--:R-:W-:Y:S02]  /*5b50*/  FFMA R251, R122, R248.reuse, R241 ;  /* 0x000000f87afb7223 */ /* 0x088fe400000000f1 */
        /* <DEDUP_REMOVED lines=8> */
[----:B------:R-:W-:-:S02]  /*5be0*/  FFMA R248, R127, R239, R248 ;  /* 0x000000ef7ff87223 */ /* 0x000fc400000000f8 */
[----:B------:R-:W1:Y:S01]  /*5bf0*/  LDS R239, [R14+0x2220] ;  /* 0x002220000eef7984 */ /* 0x000e620000000800 */
[-C--:B--2---:R-:W-:Y:S01]  /*5c00*/  FFMA R251, R128, R238.reuse, R249 ;  /* 0x000000ee80fb7223 */ /* 0x084fe200000000f9 */
[-C--:B------:R-:W-:Y:S01]  /*5c10*/  FFMA R242, R129, R238.reuse, R242 ;  /* 0x000000ee81f27223 */ /* 0x080fe200000000f2 */
[-C--:B------:R-:W-:Y:S01]  /*5c20*/  FFMA R249, R130, R238.reuse, R246 ;  /* 0x000000ee82f97223 */ /* 0x080fe200000000f6 */
[----:B------:R-:W-:Y:S02]  /*5c30*/  FFMA R248, R131, R238, R248 ;  /* 0x000000ee83f87223 */ /* 0x000fe400000000f8 */
[----:B------:R-:W2:Y:S01]  /*5c40*/  LDS R238, [R14+0x2224] ;  /* 0x002224000eee7984 */ /* 0x000ea20000000800 */
[-C--:B0-----:R-:W-:Y:S01]  /*5c50*/  FFMA R251, R132, R241.reuse, R251 ;  /* 0x000000f184fb7223 */ /* 0x081fe200000000fb */
[-C--:B------:R-:W-:Y:S01]  /*5c60*/  FFMA R242, R133, R241.reuse, R242 ;  /* 0x000000f185f27223 */ /* 0x080fe200000000f2 */
[-C--:B------:R-:W-:Y:S01]  /*5c70*/  FFMA R249, R134, R241.reuse, R249 ;  /* 0x000000f186f97223 */ /* 0x080fe200000000f9 */
[----:B------:R-:W-:-:S02]  /*5c80*/  FFMA R248, R135, R241, R248 ;  /* 0x000000f187f87223 */ /* 0x000fc400000000f8 */
[----:B------:R-:W0:Y:S01]  /*5c90*/  LDS R241, [R14+0x2228] ;  /* 0x002228000ef17984 */ /* 0x000e220000000800 */
[-C--:B---3--:R-:W-:Y:S01]  /*5ca0*/  FFMA R251, R136, R240.reuse, R251 ;  /* 0x000000f088fb7223 */ /* 0x088fe200000000fb */
[-C--:B------:R-:W-:Y:S01]  /*5cb0*/  FFMA R242, R137, R240.reuse, R242 ;  /* 0x000000f089f27223 */ /* 0x080fe200000000f2 */
[-C--:B------:R-:W-:Y:S01]  /*5cc0*/  FFMA R249, R138, R240.reuse, R249 ;  /* 0x000000f08af97223 */ /* 0x080fe200000000f9 */
[----:B------:R-:W-:Y:S02]  /*5cd0*/  FFMA R248, R139, R240, R248 ;  /* 0x000000f08bf87223 */ /* 0x000fe400000000f8 */
        /* <DEDUP_REMOVED lines=71> */
[-C--:B------:R-:W-:Y:S01]  /*6150*/  FFMA R0, R13, R11.reuse, R0 ;  /* 0x0000000b0d007223 */ /* 0x080fe20000000000 */
[----:B------:R-:W-:Y:S02]  /*6160*/  FFMA R2, R16, R11, R2 ;  /* 0x0000000b10027223 */ /* 0x000fe40000000002 */
[----:B------:R-:W-:Y:S01]  /*6170*/  LDS R11, [R14+0x32e4] ;  /* 0x0032e4000e0b7984 */ /* 0x000fe20000000800 */
[-C--:B------:R-:W-:Y:S01]  /*6180*/  FFMA R0, R15, R18.reuse, R0 ;  /* 0x000000120f007223 */ /* 0x080fe20000000000 */
[----:B------:R-:W-:-:S02]  /*6190*/  FFMA R17, R17, R18, R2 ;  /* 0x0000001211117223 */ /* 0x000fc40000000002 */
[----:B------:R-:W-:Y:S01]  /*61a0*/  LDS R2, [R14+0x32e0] ;  /* 0x0032e0000e027984 */ /* 0x000fe20000000800 */
[-C--:B0-----:R-:W-:Y:S01]  /*61b0*/  FFMA R251, R198, R241.reuse, R251 ;  /* 0x000000f1c6fb7223 */ /* 0x081fe200000000fb */
[-C--:B------:R-:W-:Y:S01]  /*61c0*/  FFMA R242, R199, R241.reuse, R242 ;  /* 0x000000f1c7f27223 */ /* 0x080fe200000000f2 */
[-C--:B------:R-:W-:Y:S01]  /*61d0*/  FFMA R249, R200, R241.reuse, R249 ;  /* 0x000000f1c8f97223 */ /* 0x080fe200000000f9 */
[----:B------:R-:W-:Y:S01]  /*61e0*/  FFMA R248, R201, R241, R248 ;  /* 0x000000f1c9f87223 */ /* 0x000fe200000000f8 */
[-C--:B------:R-:W-:Y:S01]  /*61f0*/  FFMA R19, R19, R21.reuse, R0 ;  /* 0x0000001513137223 */ /* 0x080fe20000000000 */
[----:B------:R-:W0:Y:S01]  /*6200*/  LDS R241, [R14+0x2268] ;  /* 0x002268000ef17984 */ /* 0x000e220000000800 */
[----:B------:R-:W-:Y:S01]  /*6210*/  FFMA R20, R20, R21, R17 ;  /* 0x0000001514147223 */ /* 0x000fe20000000011 */
[-C--:B---3--:R-:W-:Y:S01]  /*6220*/  FFMA R251, R202, R240.reuse, R251 ;  /* 0x000000f0cafb7223 */ /* 0x088fe200000000fb */
[-C--:B------:R-:W-:Y:S01]  /*6230*/  FFMA R242, R203, R240.reuse, R242 ;  /* 0x000000f0cbf27223 */ /* 0x080fe200000000f2 */
[-C--:B------:R-:W-:Y:S01]  /*6240*/  FFMA R249, R204, R240.reuse, R249 ;  /* 0x000000f0ccf97223 */ /* 0x080fe200000000f9 */
[----:B------:R-:W-:Y:S01]  /*6250*/  FFMA R248, R205, R240, R248 ;  /* 0x000000f0cdf87223 */ /* 0x000fe200000000f8 */
[-C--:B------:R-:W-:Y:S01]  /*6260*/  FFMA R22, R22, R24.reuse, R19 ;  /* 0x0000001816167223 */ /* 0x080fe20000000013 */
[----:B------:R-:W3:Y:S01]  /*6270*/  LDS R240, [R14+0x226c] ;  /* 0x00226c000ef07984 */ /* 0x000ee20000000800 */
[----:B------:R-:W-:-:S02]  /*6280*/  FFMA R23, R23, R24, R20 ;  /* 0x0000001817177223 */ /* 0x000fc40000000014 */
[-C--:B------:R-:W-:Y:S01]  /*6290*/  FFMA R25, R25, R27.reuse, R22 ;  /* 0x0000001b19197223 */ /* 0x080fe20000000016 */
[----:B------:R-:W-:Y:S01]  /*62a0*/  LDS R0, [R14+0x32dc] ;  /* 0x0032dc000e007984 */ /* 0x000fe20000000800 */
[----:B------:R-:W-:Y:S02]  /*62b0*/  FFMA R26, R26, R27, R23 ;  /* 0x0000001b1a1a7223 */ /* 0x000fe40000000017 */
[-C--:B------:R-:W-:Y:S01]  /*62c0*/  FFMA R28, R28, R30.reuse, R25 ;  /* 0x0000001e1c1c7223 */ /* 0x080fe20000000019 */
[----:B------:R-:W-:Y:S01]  /*62d0*/  LDS R13, [R14+0x32e8] ;  /* 0x0032e8000e0d7984 */ /* 0x000fe20000000800 */
[----:B------:R-:W-:-:S03]  /*62e0*/  FFMA R29, R29, R30, R26 ;  /* 0x0000001e1d1d7223 */ /* 0x000fc6000000001a */
[----:B------:R-:W-:Y:S01]  /*62f0*/  LDS R15, [R14+0x32ec] ;  /* 0x0032ec000e0f7984 */ /* 0x000fe20000000800 */
[-C--:B-1----:R-:W-:Y:S01]  /*6300*/  FFMA R251, R206, R239.reuse, R251 ;  /* 0x000000efcefb7223 */ /* 0x082fe200000000fb */
[-C--:B------:R-:W-:Y:S01]  /*6310*/  FFMA R242, R207, R239.reuse, R242 ;  /* 0x000000efcff27223 */ /* 0x080fe200000000f2 */
[-C--:B------:R-:W-:Y:S01]  /*6320*/  FFMA R246, R208, R239.reuse, R249 ;  /* 0x000000efd0f67223 */ /* 0x080fe200000000f9 */
[----:B------:R-:W-:Y:S01]  /*6330*/  FFMA R248, R209, R239, R248 ;  /* 0x000000efd1f87223 */ /* 0x000fe200000000f8 */
[-C--:B------:R-:W-:Y:S01]  /*6340*/  FFMA R31, R31, R33.reuse, R28 ;  /* 0x000000211f1f7223 */ /* 0x080fe2000000001c */
[----:B------:R-:W1:Y:S01]  /*6350*/  LDS R239, [R14+0x2270] ;  /* 0x002270000eef7984 */ /* 0x000e620000000800 */
[-C--:B--2---:R-:W-:Y:S01]  /*6360*/  FFMA R249, R210, R238.reuse, R251 ;  /* 0x000000eed2f97223 */ /* 0x084fe200000000fb */
[----:B------:R-:W-:Y:S01]  /*6370*/  FFMA R32, R32, R33, R29 ;  /* 0x0000002120207223 */ /* 0x000fe2000000001d */
[-C--:B------:R-:W-:Y:S01]  /*6380*/  FFMA R242, R211, R238.reuse, R242 ;  /* 0x000000eed3f27223 */ /* 0x080fe200000000f2 */
[-C--:B------:R-:W-:Y:S01]  /*6390*/  FFMA R251, R212, R238.reuse, R246 ;  /* 0x000000eed4fb7223 */ /* 0x080fe200000000f6 */
[----:B------:R-:W-:Y:S01]  /*63a0*/  FFMA R248, R213, R238, R248 ;  /* 0x000000eed5f87223 */ /* 0x000fe200000000f8 */
[-C--:B------:R-:W-:Y:S01]  /*63b0*/  FFMA R34, R34, R36.reuse, R31 ;  /* 0x0000002422227223 */ /* 0x080fe2000000001f */
[----:B------:R-:W2:Y:S01]  /*63c0*/  LDS R238, [R14+0x2274] ;  /* 0x002274000eee7984 */ /* 0x000ea20000000800 */
[----:B------:R-:W-:-:S02]  /*63d0*/  FFMA R35, R35, R36, R32 ;  /* 0x0000002423237223 */ /* 0x000fc40000000020 */
[-C--:B------:R-:W-:Y:S01]  /*63e0*/  FFMA R37, R37, R39.reuse, R34 ;  /* 0x0000002725257223 */ /* 0x080fe20000000022 */
[----:B------:R-:W-:Y:S01]  /*63f0*/  LDS R246, [R14+0x227c] ;  /* 0x00227c000ef67984 */ /* 0x000fe20000000800 */
[----:B------:R-:W-:Y:S02]  /*6400*/  FFMA R38, R38, R39, R35 ;  /* 0x0000002726267223 */ /* 0x000fe40000000023 */
[-C--:B------:R-:W-:Y:S01]  /*6410*/  FFMA R40, R40, R42.reuse, R37 ;  /* 0x0000002a28287223 */ /* 0x080fe20000000025 */
[-C--:B0-----:R-:W-:Y:S01]  /*6420*/  FFMA R249, R214, R241.reuse, R249 ;  /* 0x000000f1d6f97223 */ /* 0x081fe200000000f9 */
[----:B------:R-:W-:Y:S01]  /*6430*/  FFMA R41, R41, R42, R38 ;  /* 0x0000002a29297223 */ /* 0x000fe20000000026 */
[----:B------:R-:W-:Y:S01]  /*6440*/  FFMA R242, R215, R241, R242 ;  /* 0x000000f1d7f27223 */ /* 0x000fe200000000f2 */
[----:B------:R-:W-:Y:S01]  /*6450*/  FFMA R43, R43, R45, R40 ;  /* 0x0000002d2b2b7223 */ /* 0x000fe20000000028 */
[----:B------:R-:W-:Y:S01]  /*6460*/  FFMA R251, R216, R241, R251 ;  /* 0x000000f1d8fb7223 */ /* 0x000fe200000000fb */
[----:B------:R-:W-:Y:S01]  /*6470*/  FFMA R44, R44, R45, R41 ;  /* 0x0000002d2c2c7223 */ /* 0x000fe20000000029 */
[----:B------:R-:W-:Y:S01]  /*6480*/  FFMA R248, R217, R241, R248 ;  /* 0x000000f1d9f87223 */ /* 0x000fe200000000f8 */
[-C--:B------:R-:W-:Y:S01]  /*6490*/  FFMA R46, R46, R48.reuse, R43 ;  /* 0x000000302e2e7223 */ /* 0x080fe2000000002b */
[----:B------:R-:W-:Y:S01]  /*64a0*/  LDS R16, [R14+0x32f0] ;  /* 0x0032f0000e107984 */ /* 0x000fe20000000800 */
[----:B------:R-:W-:-:S02]  /*64b0*/  FFMA R47, R47, R48, R44 ;  /* 0x000000302f2f7223 */ /* 0x000fc4000000002c */
[-C--:B------:R-:W-:Y:S01]  /*64c0*/  FFMA R49, R49, R51.reuse, R46 ;  /* 0x0000003331317223 */ /* 0x080fe2000000002e */
[----:B------:R-:W-:Y:S01]  /*64d0*/  LDS R17, [R14+0x32f4] ;  /* 0x0032f4000e117984 */ /* 0x000fe20000000800 */
[----:B------:R-:W-:Y:S01]  /*64e0*/  FFMA R50, R50, R51, R47 ;  /* 0x0000003332327223 */ /* 0x000fe2000000002f */
[----:B---3--:R-:W-:Y:S01]  /*64f0*/  FFMA R241, R218, R240, R249 ;  /* 0x000000f0daf17223 */ /* 0x008fe200000000f9 */
[----:B------:R-:W-:Y:S01]  /*6500*/  FFMA R52, R52, R54, R49 ;  /* 0x0000003634347223 */ /* 0x000fe20000000031 */
[----:B------:R-:W-:Y:S01]  /*6510*/  FFMA R242, R219, R240, R242 ;  /* 0x000000f0dbf27223 */ /* 0x000fe200000000f2 */
[----:B------:R-:W-:Y:S01]  /*6520*/  FFMA R53, R53, R54, R50 ;  /* 0x0000003635357223 */ /* 0x000fe20000000032 */
[-C--:B------:R-:W-:Y:S01]  /*6530*/  FFMA R249, R220, R240.reuse, R251 ;  /* 0x000000f0dcf97223 */ /* 0x080fe200000000fb */
[----:B------:R-:W-:Y:S01]  /*6540*/  FFMA R248, R221, R240, R248 ;  /* 0x000000f0ddf87223 */ /* 0x000fe200000000f8 */
[----:B------:R-:W-:Y:S01]  /*6550*/  LDS R18, [R14+0x32f8] ;  /* 0x0032f8000e127984 */ /* 0x000fe20000000800 */
[-C--:B------:R-:W-:Y:S01]  /*6560*/  FFMA R55, R55, R57.reuse, R52 ;  /* 0x0000003937377223 */ /* 0x080fe20000000034 */
[----:B------:R-:W-:-:S02]  /*6570*/  FFMA R56, R56, R57, R53 ;  /* 0x0000003938387223 */ /* 0x000fc40000000035 */
[----:B------:R-:W0:Y:S01]  /*6580*/  LDS R240, [R14+0x2278] ;  /* 0x002278000ef07984 */ /* 0x000e220000000800 */
[-C--:B------:R-:W-:Y:S01]  /*6590*/  FFMA R58, R58, R60.reuse, R55 ;  /* 0x0000003c3a3a7223 */ /* 0x080fe20000000037 */
[----:B------:R-:W-:Y:S01]  /*65a0*/  FFMA R59, R59, R60, R56 ;  /* 0x0000003c3b3b7223 */ /* 0x000fe20000000038 */
[-C--:B-1----:R-:W-:Y:S01]  /*65b0*/  FFMA R242, R223, R239.reuse, R242 ;  /* 0x000000efdff27223 */ /* 0x082fe200000000f2 */
[----:B------:R-:W-:Y:S01]  /*65c0*/  FFMA R250, R225, R239, R248 ;  /* 0x000000efe1fa7223 */ /* 0x000fe200000000f8 */
[-C--:B------:R-:W-:Y:S01]  /*65d0*/  FFMA R61, R61, R63.reuse, R58 ;  /* 0x0000003f3d3d7223 */ /* 0x080fe2000000003a */
[----:B------:R-:W-:Y:S01]  /*65e0*/  FFMA R62, R62, R63, R59 ;  /* 0x0000003f3e3e7223 */ /* 0x000fe2000000003b */
[-C--:B------:R-:W-:Y:S01]  /*65f0*/  FFMA R241, R222, R239.reuse, R241 ;  /* 0x000000efdef17223 */ /* 0x080fe200000000f1 */
[----:B------:R-:W-:Y:S01]  /*6600*/  FFMA R249, R224, R239, R249 ;  /* 0x000000efe0f97223 */ /* 0x000fe200000000f9 */
[----:B--2---:R-:W-:Y:S01]  /*6610*/  FFMA R248, R227, R238, R242 ;  /* 0x000000eee3f87223 */ /* 0x004fe200000000f2 */
[-C--:B------:R-:W-:Y:S01]  /*6620*/  FFMA R64, R64, R66.reuse, R61 ;  /* 0x0000004240407223 */ /* 0x080fe2000000003d */
[----:B------:R-:W1:Y:S01]  /*6630*/  LDS R242, [R14+0x32c4] ;  /* 0x0032c4000ef27984 */ /* 0x000e620000000800 */
        /* <DEDUP_REMOVED lines=11> */
[----:B------:R-:W-:Y:S01]  /*66f0*/  LDS R20, [R14+0x3300] ;  /* 0x003300000e147984 */ /* 0x000fe20000000800 */
[----:B------:R-:W-:Y:S02]  /*6700*/  FFMA R74, R74, R75, R71 ;  /* 0x0000004b4a4a7223 */ /* 0x000fe40000000047 */
[-C--:B------:R-:W-:Y:S01]  /*6710*/  FFMA R76, R76, R78.reuse, R73 ;  /* 0x0000004e4c4c7223 */ /* 0x080fe20000000049 */
[----:B------:R-:W-:Y:S01]  /*6720*/  LDS R21, [R14+0x3304] ;  /* 0x003304000e157984 */ /* 0x000fe20000000800 */
[----:B------:R-:W-:-:S02]  /*6730*/  FFMA R77, R77, R78, R74 ;  /* 0x0000004e4d4d7223 */ /* 0x000fc4000000004a */
[-C--:B------:R-:W-:Y:S01]  /*6740*/  FFMA R79, R79, R81.reuse, R76 ;  /* 0x000000514f4f7223 */ /* 0x080fe2000000004c */
[----:B------:R-:W-:Y:S01]  /*6750*/  LDS R22, [R14+0x3308] ;  /* 0x003308000e167984 */ /* 0x000fe20000000800 */
[----:B------:R-:W-:Y:S02]  /*6760*/  FFMA R80, R80, R81, R77 ;  /* 0x0000005150507223 */ /* 0x000fe4000000004d */
[-C--:B------:R-:W-:Y:S01]  /*6770*/  FFMA R82, R82, R84.reuse, R79 ;  /* 0x0000005452527223 */ /* 0x080fe2000000004f */
[----:B------:R-:W-:Y:S01]  /*6780*/  LDS R24, [R14+0x330c] ;  /* 0x00330c000e187984 */ /* 0x000fe20000000800 */
[----:B------:R-:W-:Y:S01]  /*6790*/  FFMA R83, R83, R84, R80 ;  /* 0x0000005453537223 */ /* 0x000fe20000000050 */
[-C--:B0-----:R-:W-:Y:S01]  /*67a0*/  FFMA R248, R231, R240.reuse, R248 ;  /* 0x000000f0e7f87223 */ /* 0x081fe200000000f8 */
[-C--:B------:R-:W-:Y:S02]  /*67b0*/  FFMA R85, R85, R87.reuse, R82 ;  /* 0x0000005755557223 */ /* 0x080fe40000000052 */
[----:B------:R-:W-:Y:S01]  /*67c0*/  FFMA R86, R86, R87, R83 ;  /* 0x0000005756567223 */ /* 0x000fe20000000053 */
[-C--:B------:R-:W-:Y:S01]  /*67d0*/  FFMA R250, R232, R240.reuse, R239 ;  /* 0x000000f0e8fa7223 */ /* 0x080fe200000000ef */
[-C--:B------:R-:W-:Y:S01]  /*67e0*/  FFMA R241, R230, R240.reuse, R241 ;  /* 0x000000f0e6f17223 */ /* 0x080fe200000000f1 */
[----:B------:R-:W-:Y:S01]  /*67f0*/  FFMA R249, R233, R240, R252 ;  /* 0x000000f0e9f97223 */ /* 0x000fe200000000fc */
[----:B------:R-:W-:Y:S01]  /*6800*/  FFMA R239, R235, R246, R248 ;  /* 0x000000f6ebef7223 */ /* 0x000fe200000000f8 */
[-C--:B------:R-:W-:Y:S01]  /*6810*/  FFMA R88, R88, R90.reuse, R85 ;  /* 0x0000005a58587223 */ /* 0x080fe20000000055 */
[----:B------:R-:W0:Y:S01]  /*6820*/  LDS R248, [R14+0x32cc] ;  /* 0x0032cc000ef87984 */ /* 0x000e220000000800 */
[----:B------:R-:W-:Y:S01]  /*6830*/  FFMA R89, R89, R90, R86 ;  /* 0x0000005a59597223 */ /* 0x000fe20000000056 */
[-C--:B------:R-:W-:Y:S01]  /*6840*/  FFMA R241, R234, R246.reuse, R241 ;  /* 0x000000f6eaf17223 */ /* 0x080fe200000000f1 */
[-C--:B------:R-:W-:Y:S01]  /*6850*/  FFMA R240, R237, R246.reuse, R250 ;  /* 0x000000f6edf07223 */ /* 0x080fe200000000fa */
[----:B------:R-:W-:Y:S01]  /*6860*/  FFMA R249, R236, R246, R249 ;  /* 0x000000f6ecf97223 */ /* 0x000fe200000000f9 */
[-C--:B------:R-:W-:Y:S01]  /*6870*/  FFMA R91, R91, R93.reuse, R88 ;  /* 0x0000005d5b5b7223 */ /* 0x080fe20000000058 */
[----:B------:R-:W3:Y:S01]  /*6880*/  LDS R246, [R14+0x32d0] ;  /* 0x0032d0000ef67984 */ /* 0x000ee20000000800 */
[----:B------:R-:W-:Y:S01]  /*6890*/  FFMA R92, R92, R93, R89 ;  /* 0x0000005d5c5c7223 */ /* 0x000fe20000000059 */
[----:B-1----:R-:W-:Y:S01]  /*68a0*/  FFMA R145, R112, R242, R145 ;  /* 0x000000f270917223 */ /* 0x002fe20000000091 */
[-C--:B------:R-:W-:Y:S01]  /*68b0*/  FFMA R94, R94, R96.reuse, R91 ;  /* 0x000000605e5e7223 */ /* 0x080fe2000000005b */
[----:B------:R-:W1:Y:S01]  /*68c0*/  LDS R112, [R14+0x32d4] ;  /* 0x0032d4000e707984 */ /* 0x000e620000000800 */
[----:B------:R-:W-:Y:S01]  /*68d0*/  FFMA R95, R95, R96, R92 ;  /* 0x000000605f5f7223 */ /* 0x000fe2000000005c */
[----:B--2---:R-:W-:Y:S01]  /*68e0*/  FFMA R145, R116, R238, R145 ;  /* 0x000000ee74917223 */ /* 0x004fe20000000091 */
[-C--:B------:R-:W-:Y:S01]  /*68f0*/  FFMA R97, R97, R99.reuse, R94 ;  /* 0x0000006361617223 */ /* 0x080fe2000000005e */
[----:B------:R-:W2:Y:S01]  /*6900*/  LDS R116, [R14+0x32d8] ;  /* 0x0032d8000e747984 */ /* 0x000ea20000000800 */
[----:B------:R-:W-:-:S02]  /*6910*/  FFMA R98, R98, R99, R95 ;  /* 0x0000006362627223 */ /* 0x000fc4000000005f */
[-C--:B------:R-:W-:Y:S01]  /*6920*/  FFMA R100, R100, R102.reuse, R97 ;  /* 0x0000006664647223 */ /* 0x080fe20000000061 */
[----:B------:R-:W4:Y:S01]  /*6930*/  LDS R26, [R14+0x3310] ;  /* 0x003310000e1a7984 */ /* 0x000f220000000800 */
[----:B------:R-:W-:Y:S02]  /*6940*/  FFMA R101, R101, R102, R98 ;  /* 0x0000006665657223 */ /* 0x000fe40000000062 */
[-C--:B------:R-:W-:Y:S01]  /*6950*/  FFMA R103, R103, R105.reuse, R100 ;  /* 0x0000006967677223 */ /* 0x080fe20000000064 */
[----:B------:R-:W5:Y:S01]  /*6960*/  LDS R28, [R14+0x3314] ;  /* 0x003314000e1c7984 */ /* 0x000f620000000800 */
[----:B------:R-:W-:Y:S02]  /*6970*/  FFMA R104, R104, R105, R101 ;  /* 0x0000006968687223 */ /* 0x000fe40000000065 */
[-C--:B------:R-:W-:Y:S01]  /*6980*/  FFMA R106, R106, R108.reuse, R103 ;  /* 0x0000006c6a6a7223 */ /* 0x080fe20000000067 */
[----:B------:R-:W5:Y:S01]  /*6990*/  LDS R30, [R14+0x3318] ;  /* 0x003318000e1e7984 */ /* 0x000f620000000800 */
[----:B------:R-:W-:-:S02]  /*69a0*/  FFMA R107, R107, R108, R104 ;  /* 0x0000006c6b6b7223 */ /* 0x000fc40000000068 */
[-C--:B------:R-:W-:Y:S01]  /*69b0*/  FFMA R109, R109, R111.reuse, R106 ;  /* 0x0000006f6d6d7223 */ /* 0x080fe2000000006a */
[----:B------:R-:W-:Y:S01]  /*69c0*/  LDS R32, [R14+0x3324] ;  /* 0x003324000e207984 */ /* 0x000fe20000000800 */
[----:B------:R-:W-:Y:S01]  /*69d0*/  FFMA R110, R110, R111, R107 ;  /* 0x0000006f6e6e7223 */ /* 0x000fe2000000006b */
[-C--:B------:R-:W-:Y:S01]  /*69e0*/  FFMA R144, R113, R242.reuse, R144 ;  /* 0x000000f271907223 */ /* 0x080fe20000000090 */
[-C--:B------:R-:W-:Y:S01]  /*69f0*/  FFMA R109, R114, R242.reuse, R109 ;  /* 0x000000f2726d7223 */ /* 0x080fe2000000006d */
[----:B------:R-:W-:Y:S01]  /*6a00*/  LDS R34, [R14+0x3328] ;  /* 0x003328000e227984 */ /* 0x000fe20000000800 */
[----:B------:R-:W-:Y:S01]  /*6a10*/  FFMA R110, R115, R242, R110 ;  /* 0x000000f2736e7223 */ /* 0x000fe2000000006e */
[-C--:B------:R-:W-:Y:S01]  /*6a20*/  FFMA R144, R117, R238.reuse, R144 ;  /* 0x000000ee75907223 */ /* 0x080fe20000000090 */
[-C--:B------:R-:W-:Y:S02]  /*6a30*/  FFMA R109, R118, R238.reuse, R109 ;  /* 0x000000ee766d7223 */ /* 0x080fe4000000006d */
[----:B------:R-:W-:Y:S01]  /*6a40*/  FFMA R110, R119, R238, R110 ;  /* 0x000000ee776e7223 */ /* 0x000fe2000000006e */
[-C--:B0-----:R-:W-:Y:S01]  /*6a50*/  FFMA R145, R120, R248.reuse, R145 ;  /* 0x000000f878917223 */ /* 0x081fe20000000091 */
[-C--:B------:R-:W-:Y:S01]  /*6a60*/  FFMA R144, R121, R248.reuse, R144 ;  /* 0x000000f879907223 */ /* 0x080fe20000000090 */
[-C--:B------:R-:W-:Y:S01]  /*6a70*/  FFMA R109, R122, R248.reuse, R109 ;  /* 0x000000f87a6d7223 */ /* 0x080fe2000000006d */
[----:B------:R-:W-:Y:S01]  /*6a80*/  FFMA R110, R123, R248, R110 ;  /* 0x000000f87b6e7223 */ /* 0x000fe2000000006e */
[-C--:B---3--:R-:W-:Y:S01]  /*6a90*/  FFMA R145, R124, R246.reuse, R145 ;  /* 0x000000f67c917223 */ /* 0x088fe20000000091 */
[-C--:B------:R-:W-:Y:S01]  /*6aa0*/  FFMA R144, R125, R246.reuse, R144 ;  /* 0x000000f67d907223 */ /* 0x080fe20000000090 */
[-C--:B------:R-:W-:Y:S01]  /*6ab0*/  FFMA R109, R126, R246.reuse, R109 ;  /* 0x000000f67e6d7223 */ /* 0x080fe2000000006d */
[----:B------:R-:W-:Y:S01]  /*6ac0*/  FFMA R110, R127, R246, R110 ;  /* 0x000000f67f6e7223 */ /* 0x000fe2000000006e */
[-C--:B-1----:R-:W-:Y:S01]  /*6ad0*/  FFMA R145, R128, R112.reuse, R145 ;  /* 0x0000007080917223 */ /* 0x082fe20000000091 */
[-C--:B------:R-:W-:Y:S01]  /*6ae0*/  FFMA R144, R129, R112.reuse, R144 ;  /* 0x0000007081907223 */ /* 0x080fe20000000090 */
[-C--:B------:R-:W-:Y:S01]  /*6af0*/  FFMA R109, R130, R112.reuse, R109 ;  /* 0x00000070826d7223 */ /* 0x080fe2000000006d */
[----:B------:R-:W-:Y:S01]  /*6b00*/  FFMA R110, R131, R112, R110 ;  /* 0x00000070836e7223 */ /* 0x000fe2000000006e */
[-C--:B--2---:R-:W-:Y:S01]  /*6b10*/  FFMA R145, R132, R116.reuse, R145 ;  /* 0x0000007484917223 */ /* 0x084fe20000000091 */
[-C--:B------:R-:W-:Y:S01]  /*6b20*/  FFMA R144, R133, R116.reuse, R144 ;  /* 0x0000007485907223 */ /* 0x080fe20000000090 */
[-C--:B------:R-:W-:Y:S01]  /*6b30*/  FFMA R109, R134, R116.reuse, R109 ;  /* 0x00000074866d7223 */ /* 0x080fe2000000006d */
[----:B------:R-:W-:Y:S01]  /*6b40*/  FFMA R110, R135, R116, R110 ;  /* 0x00000074876e7223 */ /* 0x000fe2000000006e */
[-C--:B------:R-:W-:Y:S01]  /*6b50*/  FFMA R145, R136, R0.reuse, R145 ;  /* 0x0000000088917223 */ /* 0x080fe20000000091 */
        /* <DEDUP_REMOVED lines=24> */
[----:B------:R-:W0:Y:S01]  /*6ce0*/  LDS R0, [R14+0x331c] ;  /* 0x00331c000e007984 */ /* 0x000e220000000800 */
[-C--:B------:R-:W-:Y:S01]  /*6cf0*/  FFMA R144, R163, R17.reuse, R144 ;  /* 0x00000011a3907223 */ /* 0x080fe20000000090 */
[-C--:B------:R-:W-:Y:S01]  /*6d00*/  FFMA R109, R164, R17.reuse, R109 ;  /* 0x00000011a46d7223 */ /* 0x080fe2000000006d */
[----:B------:R-:W-:Y:S01]  /*6d10*/  FFMA R110, R165, R17, R110 ;  /* 0x00000011a56e7223 */ /* 0x000fe2000000006e */
[-C--:B------:R-:W-:Y:S01]  /*6d20*/  FFMA R145, R166, R18.reuse, R145 ;  /* 0x00000012a6917223 */ /* 0x080fe20000000091 */
[----:B------:R-:W1:Y:S01]  /*6d30*/  LDS R2, [R14+0x3320] ;  /* 0x003320000e027984 */ /* 0x000e620000000800 */
        /* <DEDUP_REMOVED lines=15> */
[----:B------:R-:W2:Y:S01]  /*6e30*/  LDS R16, [R14+0x332c] ;  /* 0x00332c000e107984 */ /* 0x000ea20000000800 */
[-C--:B------:R-:W-:Y:S01]  /*6e40*/  FFMA R145, R182, R22.reuse, R145 ;  /* 0x00000016b6917223 */ /* 0x080fe20000000091 */
[-C--:B------:R-:W-:Y:S01]  /*6e50*/  FFMA R144, R183, R22.reuse, R144 ;  /* 0x00000016b7907223 */ /* 0x080fe20000000090 */
[-C--:B------:R-:W-:Y:S01]  /*6e60*/  FFMA R109, R184, R22.reuse, R109 ;  /* 0x00000016b86d7223 */ /* 0x080fe2000000006d */
[----:B------:R-:W-:Y:S01]  /*6e70*/  FFMA R110, R185, R22, R110 ;  /* 0x00000016b96e7223 */ /* 0x000fe2000000006e */
[----:B------:R-:W3:Y:S01]  /*6e80*/  LDS R18, [R14+0x3330] ;  /* 0x003330000e127984 */ /* 0x000ee20000000800 */
[-C--:B------:R-:W-:Y:S01]  /*6e90*/  FFMA R145, R186, R24.reuse, R145 ;  /* 0x00000018ba917223 */ /* 0x080fe20000000091 */
[-C--:B------:R-:W-:Y:S01]  /*6ea0*/  FFMA R144, R187, R24.reuse, R144 ;  /* 0x00000018bb907223 */ /* 0x080fe20000000090 */
[-C--:B------:R-:W-:Y:S01]  /*6eb0*/  FFMA R109, R188, R24.reuse, R109 ;  /* 0x00000018bc6d7223 */ /* 0x080fe2000000006d */
[----:B------:R-:W-:Y:S01]  /*6ec0*/  FFMA R110, R189, R24, R110 ;  /* 0x00000018bd6e7223 */ /* 0x000fe2000000006e */
[----:B------:R-:W3:Y:S01]  /*6ed0*/  LDS R20, [R14+0x3334] ;  /* 0x003334000e147984 */ /* 0x000ee20000000800 */
[-C--:B----4-:R-:W-:Y:S01]  /*6ee0*/  FFMA R145, R190, R26.reuse, R145 ;  /* 0x0000001abe917223 */ /* 0x090fe20000000091 */
[-C--:B------:R-:W-:Y:S01]  /*6ef0*/  FFMA R144, R191, R26.reuse, R144 ;  /* 0x0000001abf907223 */ /* 0x080fe20000000090 */
[-C--:B------:R-:W-:Y:S01]  /*6f00*/  FFMA R109, R192, R26.reuse, R109 ;  /* 0x0000001ac06d7223 */ /* 0x080fe2000000006d */
[----:B------:R-:W-:Y:S01]  /*6f10*/  FFMA R110, R193, R26, R110 ;  /* 0x0000001ac16e7223 */ /* 0x000fe2000000006e */
[----:B------:R-:W4:Y:S01]  /*6f20*/  LDS R22, [R14+0x3338] ;  /* 0x003338000e167984 */ /* 0x000f220000000800 */
[-C--:B-----5:R-:W-:Y:S01]  /*6f30*/  FFMA R145, R194, R28.reuse, R145 ;  /* 0x0000001cc2917223 */ /* 0x0a0fe20000000091 */
[-C--:B------:R-:W-:Y:S01]  /*6f40*/  FFMA R144, R195, R28.reuse, R144 ;  /* 0x0000001cc3907223 */ /* 0x080fe20000000090 */
[-C--:B------:R-:W-:Y:S01]  /*6f50*/  FFMA R109, R196, R28.reuse, R109 ;  /* 0x0000001cc46d7223 */ /* 0x080fe2000000006d */
[----:B------:R-:W-:Y:S01]  /*6f60*/  FFMA R110, R197, R28, R110 ;  /* 0x0000001cc56e7223 */ /* 0x000fe2000000006e */
[----:B------:R-:W5:Y:S01]  /*6f70*/  LDS R24, [R14+0x333c] ;  /* 0x00333c000e187984 */ /* 0x000f620000000800 */
[-C--:B------:R-:W-:Y:S01]  /*6f80*/  FFMA R145, R198, R30.reuse, R145 ;  /* 0x0000001ec6917223 */ /* 0x080fe20000000091 */
[-C--:B------:R-:W-:Y:S01]  /*6f90*/  FFMA R144, R199, R30.reuse, R144 ;  /* 0x0000001ec7907223 */ /* 0x080fe20000000090 */
[-C--:B------:R-:W-:Y:S01]  /*6fa0*/  FFMA R109, R200, R30.reuse, R109 ;  /* 0x0000001ec86d7223 */ /* 0x080fe2000000006d */
[----:B------:R-:W-:Y:S01]  /*6fb0*/  FFMA R110, R201, R30, R110 ;  /* 0x0000001ec96e7223 */ /* 0x000fe2000000006e */
[-C--:B0-----:R-:W-:Y:S01]  /*6fc0*/  FFMA R145, R202, R0.reuse, R145 ;  /* 0x00000000ca917223 */ /* 0x081fe20000000091 */
[-C--:B------:R-:W-:Y:S01]  /*6fd0*/  FFMA R144, R203, R0.reuse, R144 ;  /* 0x00000000cb907223 */ /* 0x080fe20000000090 */
[-C--:B------:R-:W-:Y:S01]  /*6fe0*/  FFMA R109, R204, R0.reuse, R109 ;  /* 0x00000000cc6d7223 */ /* 0x080fe2000000006d */
[----:B------:R-:W-:Y:S01]  /*6ff0*/  FFMA R110, R205, R0, R110 ;  /* 0x00000000cd6e7223 */ /* 0x000fe2000000006e */
[-C--:B-1----:R-:W-:Y:S01]  /*7000*/  FFMA R145, R206, R2.reuse, R145 ;  /* 0x00000002ce917223 */ /* 0x082fe20000000091 */
        /* <DEDUP_REMOVED lines=9> */
[----:B------:R-:W0:Y:S01]  /*70a0*/  S2R R19, SR_TID.X ;  /* 0x0000000000137919 */ /* 0x000e220000002100 */
[-C--:B------:R-:W-:Y:S01]  /*70b0*/  FFMA R109, R216, R34.reuse, R109 ;  /* 0x00000022d86d7223 */ /* 0x080fe2000000006d */
[----:B------:R-:W-:Y:S01]  /*70c0*/  FFMA R110, R217, R34, R110 ;  /* 0x00000022d96e7223 */ /* 0x000fe2000000006e */
[----:B------:R-:W-:Y:S01]  /*70d0*/  IADD3 R12, PT, PT, R12, 0x1, RZ ;  /* 0x000000010c0c7810 */ /* 0x000fe20007ffe0ff */
[-C--:B--2---:R-:W-:Y:S01]  /*70e0*/  FFMA R145, R218, R16.reuse, R145 ;  /* 0x00000010da917223 */ /* 0x084fe20000000091 */
[-C--:B------:R-:W-:Y:S01]  /*70f0*/  FFMA R144, R219, R16.reuse, R144 ;  /* 0x00000010db907223 */ /* 0x080fe20000000090 */
[-C--:B------:R-:W-:Y:S01]  /*7100*/  FFMA R109, R220, R16.reuse, R109 ;  /* 0x00000010dc6d7223 */ /* 0x080fe2000000006d */
[----:B------:R-:W-:Y:S01]  /*7110*/  FFMA R110, R221, R16, R110 ;  /* 0x00000010dd6e7223 */ /* 0x000fe2000000006e */
[----:B------:R-:W-:Y:S01]  /*7120*/  BAR.SYNC.DEFER_BLOCKING 0x0 ;  /* 0x0000000000007b1d */ /* 0x000fe20000010000 */
[----:B------:R-:W-:Y:S01]  /*7130*/  ISETP.NE.AND P0, PT, R12, UR5, PT ;  /* 0x000000050c007c0c */ /* 0x000fe2000bf05270 */
[-C--:B---3--:R-:W-:Y:S01]  /*7140*/  FFMA R145, R222, R18.reuse, R145 ;  /* 0x00000012de917223 */ /* 0x088fe20000000091 */
[-C--:B------:R-:W-:Y:S01]  /*7150*/  FFMA R144, R223, R18.reuse, R144 ;  /* 0x00000012df907223 */ /* 0x080fe20000000090 */
[-C--:B------:R-:W-:Y:S01]  /*7160*/  FFMA R109, R224, R18.reuse, R109 ;  /* 0x00000012e06d7223 */ /* 0x080fe2000000006d */
[----:B------:R-:W-:Y:S01]  /*7170*/  FFMA R110, R225, R18, R110 ;  /* 0x00000012e16e7223 */ /* 0x000fe2000000006e */
[-C--:B------:R-:W-:Y:S01]  /*7180*/  FFMA R145, R226, R20.reuse, R145 ;  /* 0x00000014e2917223 */ /* 0x080fe20000000091 */
[-C--:B------:R-:W-:Y:S01]  /*7190*/  FFMA R144, R227, R20.reuse, R144 ;  /* 0x00000014e3907223 */ /* 0x080fe20000000090 */
[-C--:B------:R-:W-:Y:S01]  /*71a0*/  FFMA R109, R228, R20.reuse, R109 ;  /* 0x00000014e46d7223 */ /* 0x080fe2000000006d */
[----:B------:R-:W-:Y:S01]  /*71b0*/  FFMA R110, R229, R20, R110 ;  /* 0x00000014e56e7223 */ /* 0x000fe2000000006e */
[-C--:B----4-:R-:W-:Y:S01]  /*71c0*/  FFMA R145, R230, R22.reuse, R145 ;  /* 0x00000016e6917223 */ /* 0x090fe20000000091 */
[-C--:B------:R-:W-:Y:S01]  /*71d0*/  FFMA R144, R231, R22.reuse, R144 ;  /* 0x00000016e7907223 */ /* 0x080fe20000000090 */
[-C--:B------:R-:W-:Y:S01]  /*71e0*/  FFMA R0, R232, R22.reuse, R109 ;  /* 0x00000016e8007223 */ /* 0x080fe2000000006d */
[----:B------:R-:W-:Y:S01]  /*71f0*/  FFMA R233, R233, R22, R110 ;  /* 0x00000016e9e97223 */ /* 0x000fe2000000006e */
[-C--:B-----5:R-:W-:Y:S01]  /*7200*/  FFMA R234, R234, R24.reuse, R145 ;  /* 0x00000018eaea7223 */ /* 0x0a0fe20000000091 */
[-C--:B------:R-:W-:Y:S01]  /*7210*/  FFMA R30, R235, R24.reuse, R144 ;  /* 0x00000018eb1e7223 */ /* 0x080fe20000000090 */
[-C--:B------:R-:W-:Y:S01]  /*7220*/  FFMA R0, R237, R24.reuse, R0 ;  /* 0x00000018ed007223 */ /* 0x080fe20000000000 */
[----:B------:R-:W-:Y:S01]  /*7230*/  FFMA R2, R236, R24, R233 ;  /* 0x00000018ec027223 */ /* 0x000fe200000000e9 */
[----:B------:R-:W-:Y:S06]  /*7240*/  @P0 BRA `(.L_x_2) ;  /* 0xffffff9000b80947 */ /* 0x000fec000383ffff */
.L_x_1:
[----:B------:R-:W1:Y:S01]  /*7250*/  LDC R22, c[0x0][0x3a8] ;  /* 0x0000ea00ff167b82 */ /* 0x000e620000000800 */
[----:B------:R-:W2:Y:S01]  /*7260*/  LDCU UR7, c[0x0][0x3a0] ;  /* 0x00007400ff0777ac */ /* 0x000ea20008000800 */
[C---:B------:R-:W-:Y:S02]  /*7270*/  IADD3 R24, PT, PT, R9.reuse, 0x10, RZ ;  /* 0x0000001009187810 */ /* 0x040fe40007ffe0ff */
[C---:B------:R-:W-:Y:S01]  /*7280*/  IADD3 R3, PT, PT, R10.reuse, 0x10, RZ ;  /* 0x000000100a037810 */ /* 0x040fe20007ffe0ff */
[----:B------:R-:W3:Y:S01]  /*7290*/  LDCU.64 UR8, c[0x0][0x390] ;  /* 0x00007200ff0877ac */ /* 0x000ee20008000a00 */
[----:B------:R-:W-:Y:S02]  /*72a0*/  SHF.R.S32.HI R20, RZ, 0x1f, R10 ;  /* 0x0000001fff147819 */ /* 0x000fe4000001140a */
[C---:B------:R-:W-:Y:S01]  /*72b0*/  IADD3 R23, PT, PT, R9.reuse, 0x20, RZ ;  /* 0x0000002009177810 */ /* 0x040fe20007ffe0ff */
[----:B------:R-:W4:Y:S01]  /*72c0*/  LDCU UR4, c[0x0][0x3a8] ;  /* 0x00007500ff0477ac */ /* 0x000f220008000800 */
[----:B------:R-:W5:Y:S01]  /*72d0*/  LDCU UR6, c[0x0][0x3a0] ;  /* 0x00007400ff0677ac */ /* 0x000f620008000800 */
[-C--:B-1----:R-:W-:Y:S01]  /*72e0*/  ISETP.GE.AND P2, PT, R10, R22.reuse, PT ;  /* 0x000000160a00720c */ /* 0x082fe20003f46270 */
[-C--:B------:R-:W-:Y:S01]  /*72f0*/  IMAD R21, R9, R22.reuse, RZ ;  /* 0x0000001609157224 */ /* 0x080fe200078e02ff */
[----:B------:R-:W-:Y:S01]  /*7300*/  ISETP.GE.AND P3, PT, R3, R22, PT ;  /* 0x000000160300720c */ /* 0x000fe20003f66270 */
[----:B----4-:R-:W-:Y:S01]  /*7310*/  UIADD3 UR4, UPT, UPT, UR4, 0x3f, URZ ;  /* 0x0000003f04047890 */ /* 0x010fe2000fffe0ff */
[----:B--2---:R-:W-:-:S02]  /*7320*/  ISETP.GE.OR P1, PT, R9, UR7, P2 ;  /* 0x0000000709007c0c */ /* 0x004fc40009726670 */
[----:B------:R-:W-:Y:S02]  /*7330*/  ISETP.GE.OR P6, PT, R24, UR7, P2 ;  /* 0x0000000718007c0c */ /* 0x000fe400097c6670 */
[----:B------:R-:W-:Y:S02]  /*7340*/  IADD3 R11, P0, PT, R10, R21, RZ ;  /* 0x000000150a0b7210 */ /* 0x000fe40007f1e0ff */
[----:B------:R-:W-:Y:S02]  /*7350*/  ISETP.GE.OR P4, PT, R9, UR7, P3 ;  /* 0x0000000709007c0c */ /* 0x000fe40009f86670 */
[----:B------:R-:W-:Y:S02]  /*7360*/  LEA.HI.X.SX32 R18, R21, R20, 0x1, P0 ;  /* 0x0000001415127211 */ /* 0x000fe400000f0eff */
[----:B---3--:R-:W-:-:S03]  /*7370*/  LEA R16, P0, R11, UR8, 0x2 ;  /* 0x000000080b107c11 */ /* 0x008fc6000f8010ff */
[----:B------:R-:W1:Y:S01]  /*7380*/  @!P1 LDC.64 R12, c[0x0][0x390] ;  /* 0x0000e400ff0c9b82 */ /* 0x000e620000000a00 */
[C---:B------:R-:W-:Y:S02]  /*7390*/  @!P1 IADD3 R3, PT, PT, R10.reuse, R21, RZ ;  /* 0x000000150a039210 */ /* 0x040fe40007ffe0ff */
[----:B------:R-:W-:Y:S02]  /*73a0*/  LEA.HI.X R17, R11, UR9, R18, 0x2, P0 ;  /* 0x000000090b117c11 */ /* 0x000fe400080f1412 */
[----:B------:R-:W-:-:S03]  /*73b0*/  IADD3 R11, PT, PT, R10, 0x30, RZ ;  /* 0x000000300a0b7810 */ /* 0x000fc60007ffe0ff */
[----:B------:R-:W2:Y:S01]  /*73c0*/  @!P6 LDC.64 R14, c[0x0][0x390] ;  /* 0x0000e400ff0eeb82 */ /* 0x000ea20000000a00 */
[----:B-1----:R-:W-:Y:S01]  /*73d0*/  @!P1 IMAD.WIDE R12, R3, 0x4, R12 ;  /* 0x00000004030c9825 */ /* 0x002fe200078e020c */
[----:B------:R-:W-:-:S04]  /*73e0*/  IADD3 R3, PT, PT, R10, 0x20, RZ ;  /* 0x000000200a037810 */ /* 0x000fc80007ffe0ff */
[-C--:B------:R-:W-:Y:S01]  /*73f0*/  ISETP.GE.AND P0, PT, R3, R22.reuse, PT ;  /* 0x000000160300720c */ /* 0x080fe20003f06270 */
[----:B------:R1:W-:Y:S01]  /*7400*/  @!P1 STG.E desc[UR10][R12.64], R8 ;  /* 0x000000080c009986 */ /* 0x0003e2000c10190a */
[----:B------:R-:W-:Y:S02]  /*7410*/  ISETP.GE.AND P1, PT, R11, R22, PT ;  /* 0x000000160b00720c */ /* 0x000fe40003f26270 */
[----:B------:R-:W-:Y:S01]  /*7420*/  LEA R11, R22, R21, 0x4 ;  /* 0x00000015160b7211 */ /* 0x000fe200078e20ff */
[----:B------:R3:W-:Y:S01]  /*7430*/  @!P4 STG.E desc[UR10][R16.64+0x40], R7 ;  /* 0x000040071000c986 */ /* 0x0007e2000c10190a */
[C---:B------:R-:W-:Y:S02]  /*7440*/  ISETP.GE.OR P4, PT, R9.reuse, UR7, P0 ;  /* 0x0000000709007c0c */ /* 0x040fe40008786670 */
[----:B------:R-:W-:Y:S02]  /*7450*/  ISETP.GE.OR P5, PT, R9, UR7, P1 ;  /* 0x0000000709007c0c */ /* 0x000fe40008fa6670 */
[----:B------:R-:W-:-:S02]  /*7460*/  @!P6 IADD3 R3, PT, PT, R10, R11, RZ ;  /* 0x0000000b0a03e210 */ /* 0x000fc40007ffe0ff */
[----:B------:R-:W-:-:S03]  /*7470*/  LEA R21, R22, R21, 0x5 ;  /* 0x0000001516157211 */ /* 0x000fc600078e28ff */
[----:B--2---:R-:W-:-:S04]  /*7480*/  @!P6 IMAD.WIDE R14, R3, 0x4, R14 ;  /* 0x00000004030ee825 */ /* 0x004fc800078e020e */
[----:B------:R-:W-:Y:S01]  /*7490*/  @!P4 STG.E desc[UR10][R16.64+0x80], R6 ;  /* 0x000080061000c986 */ /* 0x000fe2000c10190a */
[----:B------:R-:W-:-:S03]  /*74a0*/  ISETP.GE.OR P4, PT, R23, UR7, P2 ;  /* 0x0000000717007c0c */ /* 0x000fc60009786670 */
[----:B------:R2:W-:Y:S01]  /*74b0*/  @!P5 STG.E desc[UR10][R16.64+0xc0], R5 ;  /* 0x0000c0051000d986 */ /* 0x0005e2000c10190a */
[----:B------:R-:W-:-:S03]  /*74c0*/  IADD3 R3, P5, PT, R10, R11, RZ ;  /* 0x0000000b0a037210 */ /* 0x000fc60007fbe0ff */
[----:B------:R4:W-:Y:S01]  /*74d0*/  @!P6 STG.E desc[UR10][R14.64], R245 ;  /* 0x000000f50e00e986 */ /* 0x0009e2000c10190a */
[----:B-1----:R-:W-:Y:S02]  /*74e0*/  LEA.HI.X.SX32 R8, R11, R20, 0x1, P5 ;  /* 0x000000140b087211 */ /* 0x002fe400028f0eff */
[----:B------:R-:W-:Y:S02]  /*74f0*/  ISETP.GE.OR P6, PT, R24, UR7, P3 ;  /* 0x0000000718007c0c */ /* 0x000fe40009fc6670 */
[C---:B------:R-:W-:Y:S01]  /*7500*/  LEA R12, P5, R3.reuse, UR8, 0x2 ;  /* 0x00000008030c7c11 */ /* 0x040fe2000f8a10ff */
[----:B0-----:R-:W0:Y:S01]  /*7510*/  @!P4 LDC.64 R18, c[0x0][0x390] ;  /* 0x0000e400ff12cb82 */ /* 0x001e220000000a00 */
[----:B---3--:R-:W-:Y:S02]  /*7520*/  @!P4 IADD3 R7, PT, PT, R10, R21, RZ ;  /* 0x000000150a07c210 */ /* 0x008fe40007ffe0ff */
[----:B------:R-:W-:Y:S02]  /*7530*/  LEA.HI.X R13, R3, UR9, R8, 0x2, P5 ;  /* 0x00000009030d7c11 */ /* 0x000fe4000a8f1408 */
[----:B------:R-:W-:-:S02]  /*7540*/  ISETP.GE.OR P5, PT, R24, UR7, P0 ;  /* 0x0000000718007c0c */ /* 0x000fc400087a6670 */
[----:B--2---:R-:W-:Y:S01]  /*7550*/  IADD3 R17, PT, PT, R9, 0x30, RZ ;  /* 0x0000003009117810 */ /* 0x004fe20007ffe0ff */
[----:B------:R-:W1:Y:S02]  /*7560*/  LDC R5, c[0x0][0x370] ;  /* 0x0000dc00ff057b82 */ /* 0x000e640000000800 */
[----:B------:R-:W-:Y:S01]  /*7570*/  @!P6 STG.E desc[UR10][R12.64+0x40], R243 ;  /* 0x000040f30c00e986 */ /* 0x000fe2000c10190a */
[----:B------:R-:W-:Y:S02]  /*7580*/  ISETP.GE.OR P6, PT, R24, UR7, P1 ;  /* 0x0000000718007c0c */ /* 0x000fe40008fc6670 */
[----:B------:R-:W-:-:S05]  /*7590*/  ISETP.GE.OR P2, PT, R17, UR7, P2 ;  /* 0x0000000711007c0c */ /* 0x000fca0009746670 */
[----:B------:R-:W-:Y:S01]  /*75a0*/  @!P5 STG.E desc[UR10][R12.64+0x80], R244 ;  /* 0x000080f40c00d986 */ /* 0x000fe2000c10190a */
[----:B------:R-:W-:-:S04]  /*75b0*/  IADD3 R3, P5, PT, R10, R21, RZ ;  /* 0x000000150a037210 */ /* 0x000fc80007fbe0ff */
[----:B------:R-:W-:Y:S01]  /*75c0*/  LEA.HI.X.SX32 R16, R21, R20, 0x1, P5 ;  /* 0x0000001415107211 */ /* 0x000fe200028f0eff */
[----:B------:R2:W-:Y:S01]  /*75d0*/  @!P6 STG.E desc[UR10][R12.64+0xc0], R247 ;  /* 0x0000c0f70c00e986 */ /* 0x0005e2000c10190a */
[----:B------:R-:W-:Y:S01]  /*75e0*/  ISETP.GE.OR P5, PT, R23, UR7, P3 ;  /* 0x0000000717007c0c */ /* 0x000fe20009fa6670 */
[----:B----4-:R-:W3:Y:S01]  /*75f0*/  @!P2 LDC.64 R14, c[0x0][0x390] ;  /* 0x0000e400ff0eab82 */ /* 0x010ee20000000a00 */
[----:B------:R-:W-:Y:S01]  /*7600*/  LEA R8, P6, R3, UR8, 0x2 ;  /* 0x0000000803087c11 */ /* 0x000fe2000f8c10ff */
[----:B0-----:R-:W-:Y:S01]  /*7610*/  @!P4 IMAD.WIDE R6, R7, 0x4, R18 ;  /* 0x000000040706c825 */ /* 0x001fe200078e0212 */
[----:B------:R-:W-:Y:S02]  /*7620*/  LEA R21, R22, R21, 0x4 ;  /* 0x0000001516157211 */ /* 0x000fe400078e20ff */
[----:B------:R-:W-:Y:S02]  /*7630*/  LEA.HI.X R9, R3, UR9, R16, 0x2, P6 ;  /* 0x0000000903097c11 */ /* 0x000fe4000b0f1410 */
[----:B------:R3:W-:Y:S01]  /*7640*/  @!P4 STG.E desc[UR10][R6.64], R241 ;  /* 0x000000f10600c986 */ /* 0x0007e2000c10190a */
[----:B------:R-:W-:-:S02]  /*7650*/  IADD3 R11, P6, PT, R10, R21, RZ ;  /* 0x000000150a0b7210 */ /* 0x000fc40007fde0ff */
[C---:B------:R-:W-:Y:S02]  /*7660*/  ISETP.GE.OR P4, PT, R23.reuse, UR7, P0 ;  /* 0x0000000717007c0c */ /* 0x040fe40008786670 */
[----:B------:R0:W-:Y:S01]  /*7670*/  @!P5 STG.E desc[UR10][R8.64+0x40], R239 ;  /* 0x000040ef0800d986 */ /* 0x0001e2000c10190a */
[----:B------:R-:W-:Y:S02]  /*7680*/  ISETP.GE.OR P5, PT, R23, UR7, P1 ;  /* 0x0000000717007c0c */ /* 0x000fe40008fa6670 */
[C---:B------:R-:W-:Y:S02]  /*7690*/  ISETP.GE.OR P3, PT, R17.reuse, UR7, P3 ;  /* 0x0000000711007c0c */ /* 0x040fe40009f66670 */
[C---:B------:R-:W-:Y:S02]  /*76a0*/  ISETP.GE.OR P0, PT, R17.reuse, UR7, P0 ;  /* 0x0000000711007c0c */ /* 0x040fe40008706670 */
[----:B------:R-:W-:Y:S01]  /*76b0*/  ISETP.GE.OR P1, PT, R17, UR7, P1 ;  /* 0x0000000711007c0c */ /* 0x000fe20008f26670 */
[----:B-----5:R-:W-:Y:S01]  /*76c0*/  UIADD3 UR7, UPT, UPT, UR6, 0x3f, URZ ;  /* 0x0000003f06077890 */ /* 0x020fe2000fffe0ff */
[----:B------:R-:W-:Y:S01]  /*76d0*/  @!P2 IADD3 R3, PT, PT, R10, R21, RZ ;  /* 0x000000150a03a210 */ /* 0x000fe20007ffe0ff */
[----:B------:R-:W-:Y:S01]  /*76e0*/  USHF.R.S32.HI UR6, URZ, 0x1f, UR4 ;  /* 0x0000001fff067899 */ /* 0x000fe20008011404 */
[----:B--2---:R-:W-:Y:S01]  /*76f0*/  LEA.HI.X.SX32 R12, R21, R20, 0x1, P6 ;  /* 0x00000014150c7211 */ /* 0x004fe200030f0eff */
[----:B------:R0:W-:Y:S01]  /*7700*/  @!P4 STG.E desc[UR10][R8.64+0x80], R240 ;  /* 0x000080f00800c986 */ /* 0x0001e2000c10190a */
[----:B------:R-:W-:Y:S01]  /*7710*/  LEA R10, P6, R11, UR8, 0x2 ;  /* 0x000000080b0a7c11 */ /* 0x000fe2000f8c10ff */
[----:B------:R-:W-:Y:S01]  /*7720*/  USHF.R.S32.HI UR8, URZ, 0x1f, UR7 ;  /* 0x0000001fff087899 */ /* 0x000fe20008011407 */
[----:B---3--:R-:W-:Y:S01]  /*7730*/  @!P2 IMAD.WIDE R6, R3, 0x4, R14 ;  /* 0x000000040306a825 */ /* 0x008fe200078e020e */
[----:B------:R-:W-:Y:S01]  /*7740*/  ULEA.HI UR6, UR6, UR4, URZ, 0x6 ;  /* 0x0000000406067291 */ /* 0x000fe2000f8f30ff */
[----:B------:R-:W-:Y:S01]  /*7750*/  LEA.HI.X R11, R11, UR9, R12, 0x2, P6 ;  /* 0x000000090b0b7c11 */ /* 0x000fe2000b0f140c */
[----:B------:R-:W-:Y:S01]  /*7760*/  ULEA.HI UR8, UR8, UR7, URZ, 0x6 ;  /* 0x0000000708087291 */ /* 0x000fe2000f8f30ff */
[----:B-1----:R-:W-:Y:S01]  /*7770*/  IADD3 R4, PT, PT, R5, R4, RZ ;  /* 0x0000000405047210 */ /* 0x002fe20007ffe0ff */
[----:B------:R-:W-:Y:S01]  /*7780*/  USHF.R.S32.HI UR6, URZ, 0x6, UR6 ;  /* 0x00000006ff067899 */ /* 0x000fe20008011406 */
[----:B------:R0:W-:Y:S01]  /*7790*/  @!P5 STG.E desc[UR10][R8.64+0xc0], R249 ;  /* 0x0000c0f90800d986 */ /* 0x0001e2000c10190a */
[----:B------:R-:W-:-:S03]  /*77a0*/  USHF.R.S32.HI UR8, URZ, 0x6, UR8 ;  /* 0x00000006ff087899 */ /* 0x000fc60008011408 */
[----:B------:R0:W-:Y:S01]  /*77b0*/  @!P2 STG.E desc[UR10][R6.64], R234 ;  /* 0x000000ea0600a986 */ /* 0x0001e2000c10190a */
[----:B------:R-:W-:-:S03]  /*77c0*/  UIMAD UR6, UR6, UR8, URZ ;  /* 0x00000008060672a4 */ /* 0x000fc6000f8e02ff */
[----:B------:R0:W-:Y:S03]  /*77d0*/  @!P0 STG.E desc[UR10][R10.64+0x80], R0 ;  /* 0x000080000a008986 */ /* 0x0001e6000c10190a */
[----:B------:R-:W-:Y:S01]  /*77e0*/  ISETP.GE.AND P0, PT, R4, UR6, PT ;  /* 0x0000000604007c0c */ /* 0x000fe2000bf06270 */
[----:B------:R0:W-:Y:S04]  /*77f0*/  @!P3 STG.E desc[UR10][R10.64+0x40], R30 ;  /* 0x0000401e0a00b986 */ /* 0x0001e8000c10190a */
[----:B------:R0:W-:Y:S08]  /*7800*/  @!P1 STG.E desc[UR10][R10.64+0xc0], R2 ;  /* 0x0000c0020a009986 */ /* 0x0001f0000c10190a */
[----:B------:R-:W-:Y:S05]  /*7810*/  @!P0 BRA `(.L_x_3) ;  /* 0xffffff8800548947 */ /* 0x000fea000383ffff */
[----:B------:R-:W-:Y:S05]  /*7820*/  EXIT ;  /* 0x000000000000794d */ /* 0x000fea0003800000 */
.L_x_4:
        /* <DEDUP_REMOVED lines=13> */
.L_x_6:


//--------------------- .nv.shared.reserved.0     --------------------------
	.section	.nv.shared.reserved.0,"aw",@nobits
	.weak		__nv_reservedSMEM_offset_0_alias
	.size		__nv_reservedSMEM_offset_0_alias, 0, 64
	.other		__nv_reservedSMEM_offset_0_alias,@"STO_CUDA_RESERVED_SHARED STV_DEFAULT"
__nv_reservedSMEM_offset_0_alias:
	.zero		0
	.zero		64


//--------------------- .nv.global                --------------------------
	.section	.nv.global,"aw",@nobits
.nv.global:
	.type		_ZN34_INTERNAL_a24992f5_4_k_cu_23382e816thrust24THRUST_300001_SM_1000_NS12placeholders2_8E,@object
	.size		_ZN34_INTERNAL_a24992f5_4_k_cu_23382e816thrust24THRUST_300001_SM_1000_NS12placeholders2_8E,(_ZN34_INTERNAL_a24992f5_4_k_cu_23382e814cuda3std3__436_GLOBAL__N__a24992f5_4_k_cu_23382e816ignoreE - _ZN34_INTERNAL_a24992f5_4_k_cu_23382e816thrust24THRUST_300001_SM_1000_NS12placeholders2_8E)
_ZN34_INTERNAL_a24992f5_4_k_cu_23382e816thrust24THRUST_300001_SM_1000_NS12placeholders2_8E:
	.zero		1
	.type		_ZN34_INTERNAL_a24992f5_4_k_cu_23382e814cuda3std3__436_GLOBAL__N__a24992f5_4_k_cu_23382e816ignoreE,@object
	.size		_ZN34_INTERNAL_a24992f5_4_k_cu_23382e814cuda3std3__436_GLOBAL__N__a24992f5_4_k_cu_23382e816ignoreE,(_ZN34_INTERNAL_a24992f5_4_k_cu_23382e814cuda3std6ranges3__45__cpo4dataE - _ZN34_INTERNAL_a24992f5_4_k_cu_23382e814cuda3std3__436_GLOBAL__N__a24992f5_4_k_cu_23382e816ignoreE)
_ZN34_INTERNAL_a24992f5_4_k_cu_23382e814cuda3std3__436_GLOBAL__N__a24992f5_4_k_cu_23382e816ignoreE:
	.zero		1
	.type		_ZN34_INTERNAL_a24992f5_4_k_cu_23382e814cuda3std6ranges3__45__cpo4dataE,@object
	.size		_ZN34_INTERNAL_a24992f5_4_k_cu_23382e814cuda3std6ranges3__45__cpo4dataE,(_ZN34_INTERNAL_a24992f5_4_k_cu_23382e816thrust24THRUST_300001_SM_1000_NS6system3cpp3parE - _ZN34_INTERNAL_a24992f5_4_k_cu_23382e814cuda3std6ranges3__45__cpo4dataE)
_ZN34_INTERNAL_a24992f5_4_k_cu_23382e814cuda3std6ranges3__45__cpo4dataE:
	.zero		1
	.type		_ZN34_INTERNAL_a24992f5_4_k_cu_23382e816thrust24THRUST_300001_SM_1000_NS6system3cpp3parE,@object
	.size		_ZN34_INTERNAL_a24992f5_4_k_cu_23382e816thrust24THRUST_300001_SM_1000_NS6system3cpp3parE,(_ZN34_INTERNAL_a24992f5_4_k_cu_23382e814cuda3std3__45__cpo5beginE - _ZN34_INTERNAL_a24992f5_4_k_cu_23382e816thrust24THRUST_300001_SM_1000_NS6system3cpp3parE)
_ZN34_INTERNAL_a24992f5_4_k_cu_23382e816thrust24THRUST_300001_SM_1000_NS6system3cpp3parE:
	.zero		1
	.type		_ZN34_INTERNAL_a24992f5_4_k_cu_23382e814cuda3std3__45__cpo5beginE,@object
	.size		_ZN34_INTERNAL_a24992f5_4_k_cu_23382e814cuda3std3__45__cpo5beginE,(_ZN34_INTERNAL_a24992f5_4_k_cu_23382e814cuda3std6ranges3__45__cpo5beginE - _ZN34_INTERNAL_a24992f5_4_k_cu_23382e814cuda3std3__45__cpo5beginE)
_ZN34_INTERNAL_a24992f5_4_k_cu_23382e814cuda3std3__45__cpo5beginE:
	.zero		1
	.type		_ZN34_INTERNAL_a24992f5_4_k_cu_23382e814cuda3std6ranges3__45__cpo5beginE,@object
	.size		_ZN34_INTERNAL_a24992f5_4_k_cu_23382e814cuda3std6ranges3__45__cpo5beginE,(_ZN34_INTERNAL_a24992f5_4_k_cu_23382e816thrust24THRUST_300001_SM_1000_NS6deviceE - _ZN34_INTERNAL_a24992f5_4_k_cu_23382e814cuda3std6ranges3__45__cpo5beginE)
_ZN34_INTERNAL_a24992f5_4_k_cu_23382e814cuda3std6ranges3__45__cpo5beginE:
	.zero		1
	.type		_ZN34_INTERNAL_a24992f5_4_k_cu_23382e816thrust24THRUST_300001_SM_1000_NS6deviceE,@object
	.size		_ZN34_INTERNAL_a24992f5_4_k_cu_23382e816thrust24THRUST_300001_SM_1000_NS6deviceE,(_ZN34_INTERNAL_a24992f5_4_k_cu_23382e814cuda3std3__47nulloptE - _ZN34_INTERNAL_a24992f5_4_k_cu_23382e816thrust24THRUST_300001_SM_1000_NS6deviceE)
_ZN34_INTERNAL_a24992f5_4_k_cu_23382e816thrust24THRUST_300001_SM_1000_NS6deviceE:
	.zero		1
	.type		_ZN34_INTERNAL_a24992f5_4_k_cu_23382e814cuda3std3__47nulloptE,@object
	.size		_ZN34_INTERNAL_a24992f5_4_k_cu_23382e814cuda3std3__47nulloptE,(_ZN34_INTERNAL_a24992f5_4_k_cu_23382e814cuda3std6ranges3__45__cpo8distanceE - _ZN34_INTERNAL_a24992f5_4_k_cu_23382e814cuda3std3__47nulloptE)
_ZN34_INTERNAL_a24992f5_4_k_cu_23382e814cuda3std3__47nulloptE:
	.zero		1
	.type		_ZN34_INTERNAL_a24992f5_4_k_cu_23382e814cuda3std6ranges3__45__cpo8distanceE,@object
	.size		_ZN34_INTERNAL_a24992f5_4_k_cu_23382e814cuda3std6ranges3__45__cpo8distanceE,(_ZN34_INTERNAL_a24992f5_4_k_cu_23382e816thrust24THRUST_300001_SM_1000_NS12placeholders2_4E - _ZN34_INTERNAL_a24992f5_4_k_cu_23382e814cuda3std6ranges3__45__cpo8distanceE)
_ZN34_INTERNAL_a24992f5_4_k_cu_23382e814cuda3std6ranges3__45__cpo8distanceE:
	.zero		1
	.type		_ZN34_INTERNAL_a24992f5_4_k_cu_23382e816thrust24THRUST_300001_SM_1000_NS12placeholders2_4E,@object
	.size		_ZN34_INTERNAL_a24992f5_4_k_cu_23382e816thrust24THRUST_300001_SM_1000_NS12placeholders2_4E,(_ZN34_INTERNAL_a24992f5_4_k_cu_23382e814cuda3std3__45__cpo6rbeginE - _ZN34_INTERNAL_a24992f5_4_k_cu_23382e816thrust24THRUST_300001_SM_1000_NS12placeholders2_4E)
_ZN34_INTERNAL_a24992f5_4_k_cu_23382e816thrust24THRUST_300001_SM_1000_NS12placeholders2_4E:
	.zero		1
	.type		_ZN34_INTERNAL_a24992f5_4_k_cu_23382e814cuda3std3__45__cpo6rbeginE,@object
	.size		_ZN34_INTERNAL_a24992f5_4_k_cu_23382e814cuda3std3__45__cpo6rbeginE,(_ZN34_INTERNAL_a24992f5_4_k_cu_23382e814cuda3std6ranges3__45__cpo7advanceE - _ZN34_INTERNAL_a24992f5_4_k_cu_23382e814cuda3std3__45__cpo6rbeginE)
_ZN34_INTERNAL_a24992f5_4_k_cu_23382e814cuda3std3__45__cpo6rbeginE:
	.zero		1
	.type		_ZN34_INTERNAL_a24992f5_4_k_cu_23382e814cuda3std6ranges3__45__cpo7advanceE,@object
	.size		_ZN34_INTERNAL_a24992f5_4_k_cu_23382e814cuda3std6ranges3__45__cpo7advanceE,(_ZN34_INTERNAL_a24992f5_4_k_cu_23382e816thrust24THRUST_300001_SM_1000_NS12placeholders3_10E - _ZN34_INTERNAL_a24992f5_4_k_cu_23382e814cuda3std6ranges3__45__cpo7advanceE)
_ZN34_INTERNAL_a24992f5_4_k_cu_23382e814cuda3std6ranges3__45__cpo7advanceE:
	.zero		1
	.type		_ZN34_INTERNAL_a24992f5_4_k_cu_23382e816thrust24THRUST_300001_SM_1000_NS12placeholders3_10E,@object
	.size		_ZN34_INTERNAL_a24992f5_4_k_cu_23382e816thrust24THRUST_300001_SM_1000_NS12placeholders3_10E,(_ZN34_INTERNAL_a24992f5_4_k_cu_23382e814cuda3std3__48in_placeE - _ZN34_INTERNAL_a24992f5_4_k_cu_23382e816thrust24THRUST_300001_SM_1000_NS12placeholders3_10E)
_ZN34_INTERNAL_a24992f5_4_k_cu_23382e816thrust24THRUST_300001_SM_1000_NS12placeholders3_10E:
	.zero		1
	.type		_ZN34_INTERNAL_a24992f5_4_k_cu_23382e814cuda3std3__48in_placeE,@object
	.size		_ZN34_INTERNAL_a24992f5_4_k_cu_23382e814cuda3std3__48in_placeE,(_ZN34_INTERNAL_a24992f5_4_k_cu_23382e814cuda3std6ranges3__45__cpo4sizeE - _ZN34_INTERNAL_a24992f5_4_k_cu_23382e814cuda3std3__48in_placeE)
_ZN34_INTERNAL_a24992f5_4_k_cu_23382e814cuda3std3__48in_placeE:
	.zero		1
	.type		_ZN34_INTERNAL_a24992f5_4_k_cu_23382e814cuda3std6ranges3__45__cpo4sizeE,@object
	.size		_ZN34_INTERNAL_a24992f5_4_k_cu_23382e814cuda3std6ranges3__45__cpo4sizeE,(_ZN34_INTERNAL_a24992f5_4_k_cu_23382e816thrust24THRUST_300001_SM_1000_NS12placeholders2_2E - _ZN34_INTERNAL_a24992f5_4_k_cu_23382e814cuda3std6ranges3__45__cpo4sizeE)
_ZN34_INTERNAL_a24992f5_4_k_cu_23382e814cuda3std6ranges3__45__cpo4sizeE:
	.zero		1
	.type		_ZN34_INTERNAL_a24992f5_4_k_cu_23382e816thrust24THRUST_300001_SM_1000_NS12placeholders2_2E,@object
	.size		_ZN34_INTERNAL_a24992f5_4_k_cu_23382e816thrust24THRUST_300001_SM_1000_NS12placeholders2_2E,(_ZN34_INTERNAL_a24992f5_4_k_cu_23382e814cuda3std3__45__cpo6cbeginE - _ZN34_INTERNAL_a24992f5_4_k_cu_23382e816thrust24THRUST_300001_SM_1000_NS12placeholders2_2E)
_ZN34_INTERNAL_a24992f5_4_k_cu_23382e816thrust24THRUST_300001_SM_1000_NS12placeholders2_2E:
	.zero		1
	.type		_ZN34_INTERNAL_a24992f5_4_k_cu_23382e814cuda3std3__45__cpo6cbeginE,@object
	.size		_ZN34_INTERNAL_a24992f5_4_k_cu_23382e814cuda3std3__45__cpo6cbeginE,(_ZN34_INTERNAL_a24992f5_4_k_cu_23382e814cuda3std6ranges3__45__cpo6cbeginE - _ZN34_INTERNAL_a24992f5_4_k_cu_23382e814cuda3std3__45__cpo6cbeginE)
_ZN34_INTERNAL_a24992f5_4_k_cu_23382e814cuda3std3__45__cpo6cbeginE:
	.zero		1
	.type		_ZN34_INTERNAL_a24992f5_4_k_cu_23382e814cuda3std6ranges3__45__cpo6cbeginE,@object
	.size		_ZN34_INTERNAL_a24992f5_4_k_cu_23382e814cuda3std6ranges3__45__cpo6cbeginE,(_ZN34_INTERNAL_a24992f5_4_k_cu_23382e816thrust24THRUST_300001_SM_1000_NS12placeholders2_6E - _ZN34_INTERNAL_a24992f5_4_k_cu_23382e814cuda3std6ranges3__45__cpo6cbeginE)
_ZN34_INTERNAL_a24992f5_4_k_cu_23382e814cuda3std6ranges3__45__cpo6cbeginE:
	.zero		1
	.type		_ZN34_INTERNAL_a24992f5_4_k_cu_23382e816thrust24THRUST_300001_SM_1000_NS12placeholders2_6E,@object
	.size		_ZN34_INTERNAL_a24992f5_4_k_cu_23382e816thrust24THRUST_300001_SM_1000_NS12placeholders2_6E,(_ZN34_INTERNAL_a24992f5_4_k_cu_23382e814cuda3std3__45__cpo7crbeginE - _ZN34_INTERNAL_a24992f5_4_k_cu_23382e816thrust24THRUST_300001_SM_1000_NS12placeholders2_6E)
_ZN34_INTERNAL_a24992f5_4_k_cu_23382e816thrust24THRUST_300001_SM_1000_NS12placeholders2_6E:
	.zero		1
	.type		_ZN34_INTERNAL_a24992f5_4_k_cu_23382e814cuda3std3__45__cpo7crbeginE,@object
	.size		_ZN34_INTERNAL_a24992f5_4_k_cu_23382e814cuda3std3__45__cpo7crbeginE,(_ZN34_INTERNAL_a24992f5_4_k_cu_23382e814cuda3std6ranges3__45__cpo4nextE - _ZN34_INTERNAL_a24992f5_4_k_cu_23382e814cuda3std3__45__cpo7crbeginE)
_ZN34_INTERNAL_a24992f5_4_k_cu_23382e814cuda3std3__45__cpo7crbeginE:
	.zero		1
	.type		_ZN34_INTERNAL_a24992f5_4_k_cu_23382e814cuda3std6ranges3__45__cpo4nextE,@object
	.size		_ZN34_INTERNAL_a24992f5_4_k_cu_23382e814cuda3std6ranges3__45__cpo4nextE,(_ZN34_INTERNAL_a24992f5_4_k_cu_23382e814cuda3std6ranges3__45__cpo4swapE - _ZN34_INTERNAL_a24992f5_4_k_cu_23382e814cuda3std6ranges3__45__cpo4nextE)
_ZN34_INTERNAL_a24992f5_4_k_cu_23382e814cuda3std6ranges3__45__cpo4nextE:
	.zero		1
	.type		_ZN34_INTERNAL_a24992f5_4_k_cu_23382e814cuda3std6ranges3__45__cpo4swapE,@object
	.size		_ZN34_INTERNAL_a24992f5_4_k_cu_23382e814cuda3std6ranges3__45__cpo4swapE,(_ZN34_INTERNAL_a24992f5_4_k_cu_23382e816thrust24THRUST_300001_SM_1000_NS8cuda_cub10par_nosyncE - _ZN34_INTERNAL_a24992f5_4_k_cu_23382e814cuda3std6ranges3__45__cpo4swapE)
_ZN34_INTERNAL_a24992f5_4_k_cu_23382e814cuda3std6ranges3__45__cpo4swapE:
	.zero		1
	.type		_ZN34_INTERNAL_a24992f5_4_k_cu_23382e816thrust24THRUST_300001_SM_1000_NS8cuda_cub10par_nosyncE,@object
	.size		_ZN34_INTERNAL_a24992f5_4_k_cu_23382e816thrust24THRUST_300001_SM_1000_NS8cuda_cub10par_nosyncE,(_ZN34_INTERNAL_a24992f5_4_k_cu_23382e816thrust24THRUST_300001_SM_1000_NS3seqE - _ZN34_INTERNAL_a24992f5_4_k_cu_23382e816thrust24THRUST_300001_SM_1000_NS8cuda_cub10par_nosyncE)
_ZN34_INTERNAL_a24992f5_4_k_cu_23382e816thrust24THRUST_300001_SM_1000_NS8cuda_cub10par_nosyncE:
	.zero		1
	.type		_ZN34_INTERNAL_a24992f5_4_k_cu_23382e816thrust24THRUST_300001_SM_1000_NS3seqE,@object
	.size		_ZN34_INTERNAL_a24992f5_4_k_cu_23382e816thrust24THRUST_300001_SM_1000_NS3seqE,(_ZN34_INTERNAL_a24992f5_4_k_cu_23382e814cuda3std3__420unreachable_sentinelE - _ZN34_INTERNAL_a24992f5_4_k_cu_23382e816thrust24THRUST_300001_SM_1000_NS3seqE)
_ZN34_INTERNAL_a24992f5_4_k_cu_23382e816thrust24THRUST_300001_SM_1000_NS3seqE:
	.zero		1
	.type		_ZN34_INTERNAL_a24992f5_4_k_cu_23382e814cuda3std3__420unreachable_sentinelE,@object
	.size		_ZN34_INTERNAL_a24992f5_4_k_cu_23382e814cuda3std3__420unreachable_sentinelE,(_ZN34_INTERNAL_a24992f5_4_k_cu_23382e814cuda3std6ranges3__45__cpo5ssizeE - _ZN34_INTERNAL_a24992f5_4_k_cu_23382e814cuda3std3__420unreachable_sentinelE)
_ZN34_INTERNAL_a24992f5_4_k_cu_23382e814cuda3std3__420unreachable_sentinelE:
	.zero		1
	.type		_ZN34_INTERNAL_a24992f5_4_k_cu_23382e814cuda3std6ranges3__45__cpo5ssizeE,@object
	.size		_ZN34_INTERNAL_a24992f5_4_k_cu_23382e814cuda3std6ranges3__45__cpo5ssizeE,(_ZN34_INTERNAL_a24992f5_4_k_cu_23382e816thrust24THRUST_300001_SM_1000_NS12placeholders2_3E - _ZN34_INTERNAL_a24992f5_4_k_cu_23382e814cuda3std6ranges3__45__cpo5ssizeE)
_ZN34_INTERNAL_a24992f5_4_k_cu_23382e814cuda3std6ranges3__45__cpo5ssizeE:
	.zero		1
	.type		_ZN34_INTERNAL_a24992f5_4_k_cu_23382e816thrust24THRUST_300001_SM_1000_NS12placeholders2_3E,@object
	.size		_ZN34_INTERNAL_a24992f5_4_k_cu_23382e816thrust24THRUST_300001_SM_1000_NS12placeholders2_3E,(_ZN34_INTERNAL_a24992f5_4_k_cu_23382e814cuda3std3__45__cpo4cendE - _ZN34_INTERNAL_a24992f5_4_k_cu_23382e816thrust24THRUST_300001_SM_1000_NS12placeholders2_3E)
_ZN34_INTERNAL_a24992f5_4_k_cu_23382e816thrust24THRUST_300001_SM_1000_NS12placeholders2_3E:
	.zero		1
	.type		_ZN34_INTERNAL_a24992f5_4_k_cu_23382e814cuda3std3__45__cpo4cendE,@object
	.size		_ZN34_INTERNAL_a24992f5_4_k_cu_23382e814cuda3std3__45__cpo4cendE,(_ZN34_INTERNAL_a24992f5_4_k_cu_23382e814cuda3std6ranges3__45__cpo4cendE - _ZN34_INTERNAL_a24992f5_4_k_cu_23382e814cuda3std3__45__cpo4cendE)
_ZN34_INTERNAL_a24992f5_4_k_cu_23382e814cuda3std3__45__cpo4cendE:
	.zero		1
	.type		_ZN34_INTERNAL_a24992f5_4_k_cu_23382e814cuda3std6ranges3__45__cpo4cendE,@object
	.size		_ZN34_INTERNAL_a24992f5_4_k_cu_23382e814cuda3std6ranges3__45__cpo4cendE,(_ZN34_INTERNAL_a24992f5_4_k_cu_23382e816thrust24THRUST_300001_SM_1000_NS12placeholders2_7E - _ZN34_INTERNAL_a24992f5_4_k_cu_23382e814cuda3std6ranges3__45__cpo4cendE)
_ZN34_INTERNAL_a24992f5_4_k_cu_23382e814cuda3std6ranges3__45__cpo4cendE:
	.zero		1
	.type		_ZN34_INTERNAL_a24992f5_4_k_cu_23382e816thrust24THRUST_300001_SM_1000_NS12placeholders2_7E,@object
	.size		_ZN34_INTERNAL_a24992f5_4_k_cu_23382e816thrust24THRUST_300001_SM_1000_NS12placeholders2_7E,(_ZN34_INTERNAL_a24992f5_4_k_cu_23382e814cuda3std3__45__cpo5crendE - _ZN34_INTERNAL_a24992f5_4_k_cu_23382e816thrust24THRUST_300001_SM_1000_NS12placeholders2_7E)
_ZN34_INTERNAL_a24992f5_4_k_cu_23382e816thrust24THRUST_300001_SM_1000_NS12placeholders2_7E:
	.zero		1
	.type		_ZN34_INTERNAL_a24992f5_4_k_cu_23382e814cuda3std3__45__cpo5crendE,@object
	.size		_ZN34_INTERNAL_a24992f5_4_k_cu_23382e814cuda3std3__45__cpo5crendE,(_ZN34_INTERNAL_a24992f5_4_k_cu_23382e814cuda3std6ranges3__45__cpo4prevE - _ZN34_INTERNAL_a24992f5_4_k_cu_23382e814cuda3std3__45__cpo5crendE)
_ZN34_INTERNAL_a24992f5_4_k_cu_23382e814cuda3std3__45__cpo5crendE:
	.zero		1
	.type		_ZN34_INTERNAL_a24992f5_4_k_cu_23382e814cuda3std6ranges3__45__cpo4prevE,@object
	.size		_ZN34_INTERNAL_a24992f5_4_k_cu_23382e814cuda3std6ranges3__45__cpo4prevE,(_ZN34_INTERNAL_a24992f5_4_k_cu_23382e814cuda3std6ranges3__45__cpo9iter_moveE - _ZN34_INTERNAL_a24992f5_4_k_cu_23382e814cuda3std6ranges3__45__cpo4prevE)
_ZN34_INTERNAL_a24992f5_4_k_cu_23382e814cuda3std6ranges3__45__cpo4prevE:
	.zero		1
	.type		_ZN34_INTERNAL_a24992f5_4_k_cu_23382e814cuda3std6ranges3__45__cpo9iter_moveE,@object
	.size		_ZN34_INTERNAL_a24992f5_4_k_cu_23382e814cuda3std6ranges3__45__cpo9iter_moveE,(_ZN34_INTERNAL_a24992f5_4_k_cu_23382e816thrust24THRUST_300001_SM_1000_NS6system6detail10sequential3seqE - _ZN34_INTERNAL_a24992f5_4_k_cu_23382e814cuda3std6ranges3__45__cpo9iter_moveE)
_ZN34_INTERNAL_a24992f5_4_k_cu_23382e814cuda3std6ranges3__45__cpo9iter_moveE:
	.zero		1
	.type		_ZN34_INTERNAL_a24992f5_4_k_cu_23382e816thrust24THRUST_300001_SM_1000_NS6system6detail10sequential3seqE,@object
	.size		_ZN34_INTERNAL_a24992f5_4_k_cu_23382e816thrust24THRUST_300001_SM_1000_NS6system6detail10sequential3seqE,(_ZN34_INTERNAL_a24992f5_4_k_cu_23382e816thrust24THRUST_300001_SM_1000_NS12placeholders2_9E - _ZN34_INTERNAL_a24992f5_4_k_cu_23382e816thrust24THRUST_300001_SM_1000_NS6system6detail10sequential3seqE)
_ZN34_INTERNAL_a24992f5_4_k_cu_23382e816thrust24THRUST_300001_SM_1000_NS6system6detail10sequential3seqE:
	.zero		1
	.type		_ZN34_INTERNAL_a24992f5_4_k_cu_23382e816thrust24THRUST_300001_SM_1000_NS12placeholders2_9E,@object
	.size		_ZN34_INTERNAL_a24992f5_4_k_cu_23382e816thrust24THRUST_300001_SM_1000_NS12placeholders2_9E,(_ZN34_INTERNAL_a24992f5_4_k_cu_23382e814cuda3std3__419piecewise_constructE - _ZN34_INTERNAL_a24992f5_4_k_cu_23382e816thrust24THRUST_300001_SM_1000_NS12placeholders2_9E)
_ZN34_INTERNAL_a24992f5_4_k_cu_23382e816thrust24THRUST_300001_SM_1000_NS12placeholders2_9E:
	.zero		1
	.type		_ZN34_INTERNAL_a24992f5_4_k_cu_23382e814cuda3std3__419piecewise_constructE,@object
	.size		_ZN34_INTERNAL_a24992f5_4_k_cu_23382e814cuda3std3__419piecewise_constructE,(_ZN34_INTERNAL_a24992f5_4_k_cu_23382e814cuda3std6ranges3__45__cpo5cdataE - _ZN34_INTERNAL_a24992f5_4_k_cu_23382e814cuda3std3__419piecewise_constructE)
_ZN34_INTERNAL_a24992f5_4_k_cu_23382e814cuda3std3__419piecewise_constructE:
	.zero		1
	.type		_ZN34_INTERNAL_a24992f5_4_k_cu_23382e814cuda3std6ranges3__45__cpo5cdataE,@object
	.size		_ZN34_INTERNAL_a24992f5_4_k_cu_23382e814cuda3std6ranges3__45__cpo5cdataE,(_ZN34_INTERNAL_a24992f5_4_k_cu_23382e816thrust24THRUST_300001_SM_1000_NS12placeholders2_1E - _ZN34_INTERNAL_a24992f5_4_k_cu_23382e814cuda3std6ranges3__45__cpo5cdataE)
_ZN34_INTERNAL_a24992f5_4_k_cu_23382e814cuda3std6ranges3__45__cpo5cdataE:
	.zero		1
	.type		_ZN34_INTERNAL_a24992f5_4_k_cu_23382e816thrust24THRUST_300001_SM_1000_NS12placeholders2_1E,@object
	.size		_ZN34_INTERNAL_a24992f5_4_k_cu_23382e816thrust24THRUST_300001_SM_1000_NS12placeholders2_1E,(_ZN34_INTERNAL_a24992f5_4_k_cu_23382e814cuda3std3__45__cpo3endE - _ZN34_INTERNAL_a24992f5_4_k_cu_23382e816thrust24THRUST_300001_SM_1000_NS12placeholders2_1E)
_ZN34_INTERNAL_a24992f5_4_k_cu_23382e816thrust24THRUST_300001_SM_1000_NS12placeholders2_1E:
	.zero		1
	.type		_ZN34_INTERNAL_a24992f5_4_k_cu_23382e814cuda3std3__45__cpo3endE,@object
	.size		_ZN34_INTERNAL_a24992f5_4_k_cu_23382e814cuda3std3__45__cpo3endE,(_ZN34_INTERNAL_a24992f5_4_k_cu_23382e814cuda3std6ranges3__45__cpo3endE - _ZN34_INTERNAL_a24992f5_4_k_cu_23382e814cuda3std3__45__cpo3endE)
_ZN34_INTERNAL_a24992f5_4_k_cu_23382e814cuda3std3__45__cpo3endE:
	.zero		1
	.type		_ZN34_INTERNAL_a24992f5_4_k_cu_23382e814cuda3std6ranges3__45__cpo3endE,@object
	.size		_ZN34_INTERNAL_a24992f5_4_k_cu_23382e814cuda3std6ranges3__45__cpo3endE,(_ZN34_INTERNAL_a24992f5_4_k_cu_23382e816thrust24THRUST_300001_SM_1000_NS12placeholders2_5E - _ZN34_INTERNAL_a24992f5_4_k_cu_23382e814cuda3std6ranges3__45__cpo3endE)
_ZN34_INTERNAL_a24992f5_4_k_cu_23382e814cuda3std6ranges3__45__cpo3endE:
	.zero		1
	.type		_ZN34_INTERNAL_a24992f5_4_k_cu_23382e816thrust24THRUST_300001_SM_1000_NS12placeholders2_5E,@object
	.size		_ZN34_INTERNAL_a24992f5_4_k_cu_23382e816thrust24THRUST_300001_SM_1000_NS12placeholders2_5E,(_ZN34_INTERNAL_a24992f5_4_k_cu_23382e814cuda3std3__45__cpo4rendE - _ZN34_INTERNAL_a24992f5_4_k_cu_23382e816thrust24THRUST_300001_SM_1000_NS12placeholders2_5E)
_ZN34_INTERNAL_a24992f5_4_k_cu_23382e816thrust24THRUST_300001_SM_1000_NS12placeholders2_5E:
	.zero		1
	.type		_ZN34_INTERNAL_a24992f5_4_k_cu_23382e814cuda3std3__45__cpo4rendE,@object
	.size		_ZN34_INTERNAL_a24992f5_4_k_cu_23382e814cuda3std3__45__cpo4rendE,(_ZN34_INTERNAL_a24992f5_4_k_cu_23382e814cuda3std6ranges3__45__cpo9iter_swapE - _ZN34_INTERNAL_a24992f5_4_k_cu_23382e814cuda3std3__45__cpo4rendE)
_ZN34_INTERNAL_a24992f5_4_k_cu_23382e814cuda3std3__45__cpo4rendE:
	.zero		1
	.type		_ZN34_INTERNAL_a24992f5_4_k_cu_23382e814cuda3std6ranges3__45__cpo9iter_swapE,@object
	.size		_ZN34_INTERNAL_a24992f5_4_k_cu_23382e814cuda3std6ranges3__45__cpo9iter_swapE,(_ZN34_INTERNAL_a24992f5_4_k_cu_23382e814cuda3std3__48unexpectE - _ZN34_INTERNAL_a24992f5_4_k_cu_23382e814cuda3std6ranges3__45__cpo9iter_swapE)
_ZN34_INTERNAL_a24992f5_4_k_cu_23382e814cuda3std6ranges3__45__cpo9iter_swapE:
	.zero		1
	.type		_ZN34_INTERNAL_a24992f5_4_k_cu_23382e814cuda3std3__48unexpectE,@object
	.size		_ZN34_INTERNAL_a24992f5_4_k_cu_23382e814cuda3std3__48unexpectE,(_ZN34_INTERNAL_a24992f5_4_k_cu_23382e816thrust24THRUST_300001_SM_1000_NS8cuda_cub3parE - _ZN34_INTERNAL_a24992f5_4_k_cu_23382e814cuda3std3__48unexpectE)
_ZN34_INTERNAL_a24992f5_4_k_cu_23382e814cuda3std3__48unexpectE:
	.zero		1
	.type		_ZN34_INTERNAL_a24992f5_4_k_cu_23382e816thrust24THRUST_300001_SM_1000_NS8cuda_cub3parE,@object
	.size		_ZN34_INTERNAL_a24992f5_4_k_cu_23382e816thrust24THRUST_300001_SM_1000_NS8cuda_cub3parE,(.L_29 - _ZN34_INTERNAL_a24992f5_4_k_cu_23382e816thrust24THRUST_300001_SM_1000_NS8cuda_cub3parE)
_ZN34_INTERNAL_a24992f5_4_k_cu_23382e816thrust24THRUST_300001_SM_1000_NS8cuda_cub3parE:
	.zero		1
.L_29:


//--------------------- .nv.shared._Z29rz_linear_forward_cuda_kernelPfS_S_Pliiii --------------------------
	.section	.nv.shared._Z29rz_linear_forward_cuda_kernelPfS_S_Pliiii,"aw",@nobits
	.sectionflags	@""
	.align	4
.nv.shared._Z29rz_linear_forward_cuda_kernelPfS_S_Pliiii:
	.zero		35328


//--------------------- .nv.constant0._ZN3cub18CUB_300001_SM_10006detail11EmptyKernelIvEEvv --------------------------
	.section	.nv.constant0._ZN3cub18CUB_300001_SM_10006detail11EmptyKernelIvEEvv,"a",@progbits
	.sectionflags	@""
	.align	4
.nv.constant0._ZN3cub18CUB_300001_SM_10006detail11EmptyKernelIvEEvv:
	.zero		896


//--------------------- .nv.constant0._Z29rz_linear_forward_cuda_kernelPfS_S_Pliiii --------------------------
	.section	.nv.constant0._Z29rz_linear_forward_cuda_kernelPfS_S_Pliiii,"a",@progbits
	.sectionflags	@""
	.align	4
.nv.constant0._Z29rz_linear_forward_cuda_kernelPfS_S_Pliiii:
	.zero		944


//--------------------- SYMBOLS --------------------------

	.type		.nv.reservedSmem.offset0,@object
	.size		.nv.reservedSmem.offset0,0x4
	.type		.nv.reservedSmem.cap,@object
	.size		.nv.reservedSmem.cap,0x4
